//
// Generated by NVIDIA NVVM Compiler
//
// Compiler Build ID: CL-36424714
// Cuda compilation tools, release 13.0, V13.0.88
// Based on NVVM 20.0.0
//

.version 9.0
.target sm_100
.address_size 64

	// .globl	_Z14bfs_vertix_optPiS_S_iS_S_iS_
// _ZZ30bfs_vertix_block_privatizationPiS_S_iS_S_iS_E14sharedFrontier has been demoted
// _ZZ30bfs_vertix_block_privatizationPiS_S_iS_S_iS_E18sz_shared_frontier has been demoted
// _ZZ37bfs_vertix_block_privatization_devicePiS_S_iS_S_iS_E14sharedFrontier has been demoted
// _ZZ37bfs_vertix_block_privatization_devicePiS_S_iS_S_iS_E18sz_shared_frontier has been demoted

.visible .entry _Z14bfs_vertix_optPiS_S_iS_S_iS_(
	.param .u64 .ptr .align 1 _Z14bfs_vertix_optPiS_S_iS_S_iS__param_0,
	.param .u64 .ptr .align 1 _Z14bfs_vertix_optPiS_S_iS_S_iS__param_1,
	.param .u64 .ptr .align 1 _Z14bfs_vertix_optPiS_S_iS_S_iS__param_2,
	.param .u32 _Z14bfs_vertix_optPiS_S_iS_S_iS__param_3,
	.param .u64 .ptr .align 1 _Z14bfs_vertix_optPiS_S_iS_S_iS__param_4,
	.param .u64 .ptr .align 1 _Z14bfs_vertix_optPiS_S_iS_S_iS__param_5,
	.param .u32 _Z14bfs_vertix_optPiS_S_iS_S_iS__param_6,
	.param .u64 .ptr .align 1 _Z14bfs_vertix_optPiS_S_iS_S_iS__param_7
)
{
	.reg .pred 	%p<5>;
	.reg .b32 	%r<17>;
	.reg .b64 	%rd<23>;

	ld.param.u64 	%rd6, [_Z14bfs_vertix_optPiS_S_iS_S_iS__param_0];
	ld.param.u64 	%rd7, [_Z14bfs_vertix_optPiS_S_iS_S_iS__param_1];
	ld.param.u64 	%rd8, [_Z14bfs_vertix_optPiS_S_iS_S_iS__param_2];
	ld.param.u32 	%r6, [_Z14bfs_vertix_optPiS_S_iS_S_iS__param_3];
	ld.param.u64 	%rd9, [_Z14bfs_vertix_optPiS_S_iS_S_iS__param_4];
	ld.param.u64 	%rd10, [_Z14bfs_vertix_optPiS_S_iS_S_iS__param_5];
	ld.param.u32 	%r7, [_Z14bfs_vertix_optPiS_S_iS_S_iS__param_6];
	ld.param.u64 	%rd11, [_Z14bfs_vertix_optPiS_S_iS_S_iS__param_7];
	mov.u32 	%r8, %tid.x;
	mov.u32 	%r9, %ctaid.x;
	mov.u32 	%r10, %ntid.x;
	mad.lo.s32 	%r1, %r9, %r10, %r8;
	setp.ge.s32 	%p1, %r1, %r7;
	@%p1 bra 	$L__BB0_6;
	cvta.to.global.u64 	%rd12, %rd6;
	cvta.to.global.u64 	%rd13, %rd9;
	mul.wide.s32 	%rd14, %r1, 4;
	add.s64 	%rd15, %rd13, %rd14;
	ld.global.u32 	%r11, [%rd15];
	mul.wide.s32 	%rd16, %r11, 4;
	add.s64 	%rd1, %rd12, %rd16;
	ld.global.u32 	%r16, [%rd1];
	ld.global.u32 	%r12, [%rd1+4];
	setp.ge.s32 	%p2, %r16, %r12;
	@%p2 bra 	$L__BB0_6;
	cvta.to.global.u64 	%rd2, %rd7;
	cvta.to.global.u64 	%rd3, %rd8;
	cvta.to.global.u64 	%rd4, %rd11;
	cvta.to.global.u64 	%rd5, %rd10;
$L__BB0_3:
	mul.wide.s32 	%rd17, %r16, 4;
	add.s64 	%rd18, %rd2, %rd17;
	ld.global.u32 	%r4, [%rd18];
	mul.wide.s32 	%rd19, %r4, 4;
	add.s64 	%rd20, %rd3, %rd19;
	atom.relaxed.global.cas.b32 	%r13, [%rd20], -1, %r6;
	setp.ne.s32 	%p3, %r13, -1;
	@%p3 bra 	$L__BB0_5;
	atom.global.add.u32 	%r14, [%rd4], 1;
	mul.wide.s32 	%rd21, %r14, 4;
	add.s64 	%rd22, %rd5, %rd21;
	st.global.u32 	[%rd22], %r4;
$L__BB0_5:
	add.s32 	%r16, %r16, 1;
	ld.global.u32 	%r15, [%rd1+4];
	setp.lt.s32 	%p4, %r16, %r15;
	@%p4 bra 	$L__BB0_3;
$L__BB0_6:
	ret;

}
	// .globl	_Z28bfs_vertix_reg_privatizationPiS_S_iS_S_iS_
.visible .entry _Z28bfs_vertix_reg_privatizationPiS_S_iS_S_iS_(
	.param .u64 .ptr .align 1 _Z28bfs_vertix_reg_privatizationPiS_S_iS_S_iS__param_0,
	.param .u64 .ptr .align 1 _Z28bfs_vertix_reg_privatizationPiS_S_iS_S_iS__param_1,
	.param .u64 .ptr .align 1 _Z28bfs_vertix_reg_privatizationPiS_S_iS_S_iS__param_2,
	.param .u32 _Z28bfs_vertix_reg_privatizationPiS_S_iS_S_iS__param_3,
	.param .u64 .ptr .align 1 _Z28bfs_vertix_reg_privatizationPiS_S_iS_S_iS__param_4,
	.param .u64 .ptr .align 1 _Z28bfs_vertix_reg_privatizationPiS_S_iS_S_iS__param_5,
	.param .u32 _Z28bfs_vertix_reg_privatizationPiS_S_iS_S_iS__param_6,
	.param .u64 .ptr .align 1 _Z28bfs_vertix_reg_privatizationPiS_S_iS_S_iS__param_7
)
{
	.local .align 8 .b8 	__local_depot1[200];
	.reg .b64 	%SP;
	.reg .b64 	%SPL;
	.reg .pred 	%p<10>;
	.reg .b32 	%r<51>;
	.reg .b64 	%rd<39>;

	mov.u64 	%SPL, __local_depot1;
	ld.param.u64 	%rd13, [_Z28bfs_vertix_reg_privatizationPiS_S_iS_S_iS__param_0];
	ld.param.u64 	%rd14, [_Z28bfs_vertix_reg_privatizationPiS_S_iS_S_iS__param_1];
	ld.param.u64 	%rd15, [_Z28bfs_vertix_reg_privatizationPiS_S_iS_S_iS__param_2];
	ld.param.u32 	%r25, [_Z28bfs_vertix_reg_privatizationPiS_S_iS_S_iS__param_3];
	ld.param.u64 	%rd16, [_Z28bfs_vertix_reg_privatizationPiS_S_iS_S_iS__param_4];
	ld.param.u64 	%rd18, [_Z28bfs_vertix_reg_privatizationPiS_S_iS_S_iS__param_5];
	ld.param.u32 	%r26, [_Z28bfs_vertix_reg_privatizationPiS_S_iS_S_iS__param_6];
	ld.param.u64 	%rd17, [_Z28bfs_vertix_reg_privatizationPiS_S_iS_S_iS__param_7];
	cvta.to.global.u64 	%rd1, %rd18;
	add.u64 	%rd2, %SPL, 0;
	mov.u32 	%r27, %tid.x;
	mov.u32 	%r28, %ctaid.x;
	mov.u32 	%r29, %ntid.x;
	mad.lo.s32 	%r1, %r28, %r29, %r27;
	setp.ge.s32 	%p1, %r1, %r26;
	@%p1 bra 	$L__BB1_13;
	cvta.to.global.u64 	%rd20, %rd13;
	cvta.to.global.u64 	%rd21, %rd16;
	mul.wide.s32 	%rd22, %r1, 4;
	add.s64 	%rd23, %rd21, %rd22;
	ld.global.u32 	%r31, [%rd23];
	mul.wide.s32 	%rd24, %r31, 4;
	add.s64 	%rd3, %rd20, %rd24;
	ld.global.u32 	%r42, [%rd3];
	ld.global.u32 	%r32, [%rd3+4];
	setp.ge.s32 	%p2, %r42, %r32;
	mov.b32 	%r44, 0;
	@%p2 bra 	$L__BB1_6;
	cvta.to.global.u64 	%rd4, %rd14;
	cvta.to.global.u64 	%rd5, %rd15;
	mov.b32 	%r44, 0;
$L__BB1_3:
	mul.wide.s32 	%rd25, %r42, 4;
	add.s64 	%rd26, %rd4, %rd25;
	ld.global.u32 	%r5, [%rd26];
	mul.wide.s32 	%rd27, %r5, 4;
	add.s64 	%rd28, %rd5, %rd27;
	atom.relaxed.global.cas.b32 	%r34, [%rd28], -1, %r25;
	setp.ne.s32 	%p3, %r34, -1;
	@%p3 bra 	$L__BB1_5;
	add.s32 	%r6, %r44, 1;
	mul.wide.s32 	%rd29, %r44, 4;
	add.s64 	%rd30, %rd2, %rd29;
	st.local.u32 	[%rd30], %r5;
	mov.u32 	%r44, %r6;
$L__BB1_5:
	add.s32 	%r42, %r42, 1;
	ld.global.u32 	%r35, [%rd3+4];
	setp.lt.s32 	%p4, %r42, %r35;
	@%p4 bra 	$L__BB1_3;
$L__BB1_6:
	cvta.to.global.u64 	%rd31, %rd17;
	atom.global.add.u32 	%r10, [%rd31], %r44;
	setp.lt.s32 	%p5, %r44, 1;
	@%p5 bra 	$L__BB1_13;
	and.b32  	%r11, %r44, 3;
	setp.lt.u32 	%p6, %r44, 4;
	mov.b32 	%r48, 0;
	@%p6 bra 	$L__BB1_10;
	and.b32  	%r48, %r44, 2147483644;
	neg.s32 	%r47, %r48;
	add.s64 	%rd6, %rd1, 8;
	add.s64 	%rd37, %rd2, 8;
	mov.u32 	%r46, %r10;
$L__BB1_9:
	mul.wide.s32 	%rd32, %r46, 4;
	add.s64 	%rd33, %rd6, %rd32;
	ld.local.v2.u32 	{%r37, %r38}, [%rd37+-8];
	st.global.u32 	[%rd33+-8], %r37;
	st.global.u32 	[%rd33+-4], %r38;
	ld.local.v2.u32 	{%r39, %r40}, [%rd37];
	st.global.u32 	[%rd33], %r39;
	st.global.u32 	[%rd33+4], %r40;
	add.s32 	%r47, %r47, 4;
	add.s32 	%r46, %r46, 4;
	add.s64 	%rd37, %rd37, 16;
	setp.ne.s32 	%p7, %r47, 0;
	@%p7 bra 	$L__BB1_9;
$L__BB1_10:
	setp.eq.s32 	%p8, %r11, 0;
	@%p8 bra 	$L__BB1_13;
	add.s32 	%r50, %r48, %r10;
	mul.wide.u32 	%rd34, %r48, 4;
	add.s64 	%rd38, %rd2, %rd34;
	neg.s32 	%r49, %r11;
$L__BB1_12:
	.pragma "nounroll";
	mul.wide.s32 	%rd35, %r50, 4;
	add.s64 	%rd36, %rd1, %rd35;
	ld.local.u32 	%r41, [%rd38];
	st.global.u32 	[%rd36], %r41;
	add.s32 	%r50, %r50, 1;
	add.s64 	%rd38, %rd38, 4;
	add.s32 	%r49, %r49, 1;
	setp.ne.s32 	%p9, %r49, 0;
	@%p9 bra 	$L__BB1_12;
$L__BB1_13:
	ret;

}
	// .globl	_Z30bfs_vertix_block_privatizationPiS_S_iS_S_iS_
.visible .entry _Z30bfs_vertix_block_privatizationPiS_S_iS_S_iS_(
	.param .u64 .ptr .align 1 _Z30bfs_vertix_block_privatizationPiS_S_iS_S_iS__param_0,
	.param .u64 .ptr .align 1 _Z30bfs_vertix_block_privatizationPiS_S_iS_S_iS__param_1,
	.param .u64 .ptr .align 1 _Z30bfs_vertix_block_privatizationPiS_S_iS_S_iS__param_2,
	.param .u32 _Z30bfs_vertix_block_privatizationPiS_S_iS_S_iS__param_3,
	.param .u64 .ptr .align 1 _Z30bfs_vertix_block_privatizationPiS_S_iS_S_iS__param_4,
	.param .u64 .ptr .align 1 _Z30bfs_vertix_block_privatizationPiS_S_iS_S_iS__param_5,
	.param .u32 _Z30bfs_vertix_block_privatizationPiS_S_iS_S_iS__param_6,
	.param .u64 .ptr .align 1 _Z30bfs_vertix_block_privatizationPiS_S_iS_S_iS__param_7
)
{
	.local .align 8 .b8 	__local_depot2[200];
	.reg .b64 	%SP;
	.reg .b64 	%SPL;
	.reg .pred 	%p<13>;
	.reg .b32 	%r<69>;
	.reg .b64 	%rd<36>;
	// demoted variable
	.shared .align 4 .b8 _ZZ30bfs_vertix_block_privatizationPiS_S_iS_S_iS_E14sharedFrontier[25600];
	// demoted variable
	.shared .align 4 .u32 _ZZ30bfs_vertix_block_privatizationPiS_S_iS_S_iS_E18sz_shared_frontier;
	mov.u64 	%SPL, __local_depot2;
	ld.param.u64 	%rd12, [_Z30bfs_vertix_block_privatizationPiS_S_iS_S_iS__param_0];
	ld.param.u64 	%rd13, [_Z30bfs_vertix_block_privatizationPiS_S_iS_S_iS__param_1];
	ld.param.u64 	%rd14, [_Z30bfs_vertix_block_privatizationPiS_S_iS_S_iS__param_2];
	ld.param.u32 	%r32, [_Z30bfs_vertix_block_privatizationPiS_S_iS_S_iS__param_3];
	ld.param.u64 	%rd15, [_Z30bfs_vertix_block_privatizationPiS_S_iS_S_iS__param_4];
	ld.param.u64 	%rd16, [_Z30bfs_vertix_block_privatizationPiS_S_iS_S_iS__param_5];
	ld.param.u32 	%r33, [_Z30bfs_vertix_block_privatizationPiS_S_iS_S_iS__param_6];
	ld.param.u64 	%rd17, [_Z30bfs_vertix_block_privatizationPiS_S_iS_S_iS__param_7];
	add.u64 	%rd1, %SPL, 0;
	mov.u32 	%r68, %tid.x;
	setp.ne.s32 	%p1, %r68, 0;
	@%p1 bra 	$L__BB2_2;
	mov.b32 	%r34, 0;
	st.shared.u32 	[_ZZ30bfs_vertix_block_privatizationPiS_S_iS_S_iS_E18sz_shared_frontier], %r34;
$L__BB2_2:
	bar.sync 	0;
	mov.u32 	%r35, %ctaid.x;
	mov.u32 	%r2, %ntid.x;
	mad.lo.s32 	%r3, %r35, %r2, %r68;
	setp.ge.s32 	%p2, %r3, %r33;
	@%p2 bra 	$L__BB2_15;
	cvta.to.global.u64 	%rd19, %rd15;
	mul.wide.s32 	%rd20, %r3, 4;
	add.s64 	%rd21, %rd19, %rd20;
	ld.global.u32 	%r37, [%rd21];
	cvta.to.global.u64 	%rd22, %rd12;
	mul.wide.s32 	%rd23, %r37, 4;
	add.s64 	%rd2, %rd22, %rd23;
	ld.global.u32 	%r59, [%rd2];
	ld.global.u32 	%r38, [%rd2+4];
	setp.ge.s32 	%p3, %r59, %r38;
	mov.b32 	%r61, 0;
	@%p3 bra 	$L__BB2_8;
	cvta.to.global.u64 	%rd3, %rd13;
	cvta.to.global.u64 	%rd4, %rd14;
	mov.b32 	%r61, 0;
$L__BB2_5:
	mul.wide.s32 	%rd24, %r59, 4;
	add.s64 	%rd25, %rd3, %rd24;
	ld.global.u32 	%r7, [%rd25];
	mul.wide.s32 	%rd26, %r7, 4;
	add.s64 	%rd27, %rd4, %rd26;
	atom.relaxed.global.cas.b32 	%r40, [%rd27], -1, %r32;
	setp.ne.s32 	%p4, %r40, -1;
	@%p4 bra 	$L__BB2_7;
	add.s32 	%r8, %r61, 1;
	mul.wide.s32 	%rd28, %r61, 4;
	add.s64 	%rd29, %rd1, %rd28;
	st.local.u32 	[%rd29], %r7;
	mov.u32 	%r61, %r8;
$L__BB2_7:
	add.s32 	%r59, %r59, 1;
	ld.global.u32 	%r41, [%rd2+4];
	setp.lt.s32 	%p5, %r59, %r41;
	@%p5 bra 	$L__BB2_5;
$L__BB2_8:
	atom.shared.add.u32 	%r12, [_ZZ30bfs_vertix_block_privatizationPiS_S_iS_S_iS_E18sz_shared_frontier], %r61;
	setp.lt.s32 	%p6, %r61, 1;
	@%p6 bra 	$L__BB2_15;
	and.b32  	%r13, %r61, 3;
	setp.lt.u32 	%p7, %r61, 4;
	mov.b32 	%r65, 0;
	@%p7 bra 	$L__BB2_12;
	and.b32  	%r65, %r61, 2147483644;
	neg.s32 	%r64, %r65;
	add.s64 	%rd34, %rd1, 8;
	shl.b32 	%r43, %r12, 2;
	mov.u32 	%r44, _ZZ30bfs_vertix_block_privatizationPiS_S_iS_S_iS_E14sharedFrontier;
	add.s32 	%r45, %r43, %r44;
	add.s32 	%r63, %r45, 8;
$L__BB2_11:
	ld.local.v2.u32 	{%r46, %r47}, [%rd34+-8];
	st.shared.u32 	[%r63+-8], %r46;
	st.shared.u32 	[%r63+-4], %r47;
	ld.local.v2.u32 	{%r48, %r49}, [%rd34];
	st.shared.u32 	[%r63], %r48;
	st.shared.u32 	[%r63+4], %r49;
	add.s32 	%r64, %r64, 4;
	add.s64 	%rd34, %rd34, 16;
	add.s32 	%r63, %r63, 16;
	setp.ne.s32 	%p8, %r64, 0;
	@%p8 bra 	$L__BB2_11;
$L__BB2_12:
	setp.eq.s32 	%p9, %r13, 0;
	@%p9 bra 	$L__BB2_15;
	add.s32 	%r50, %r65, %r12;
	shl.b32 	%r51, %r50, 2;
	mov.u32 	%r52, _ZZ30bfs_vertix_block_privatizationPiS_S_iS_S_iS_E14sharedFrontier;
	add.s32 	%r67, %r52, %r51;
	mul.wide.u32 	%rd30, %r65, 4;
	add.s64 	%rd35, %rd1, %rd30;
	neg.s32 	%r66, %r13;
$L__BB2_14:
	.pragma "nounroll";
	ld.local.u32 	%r53, [%rd35];
	st.shared.u32 	[%r67], %r53;
	add.s32 	%r67, %r67, 4;
	add.s64 	%rd35, %rd35, 4;
	add.s32 	%r66, %r66, 1;
	setp.ne.s32 	%p10, %r66, 0;
	@%p10 bra 	$L__BB2_14;
$L__BB2_15:
	bar.sync 	0;
	ld.shared.u32 	%r28, [_ZZ30bfs_vertix_block_privatizationPiS_S_iS_S_iS_E18sz_shared_frontier];
	cvta.to.global.u64 	%rd31, %rd17;
	atom.global.add.u32 	%r29, [%rd31], %r28;
	setp.ge.s32 	%p11, %r68, %r28;
	@%p11 bra 	$L__BB2_18;
	cvta.to.global.u64 	%rd11, %rd16;
	mov.u32 	%r55, _ZZ30bfs_vertix_block_privatizationPiS_S_iS_S_iS_E14sharedFrontier;
$L__BB2_17:
	shl.b32 	%r54, %r68, 2;
	add.s32 	%r56, %r55, %r54;
	ld.shared.u32 	%r57, [%r56];
	add.s32 	%r58, %r68, %r29;
	mul.wide.s32 	%rd32, %r58, 4;
	add.s64 	%rd33, %rd11, %rd32;
	st.global.u32 	[%rd33], %r57;
	add.s32 	%r68, %r68, %r2;
	setp.lt.s32 	%p12, %r68, %r28;
	@%p12 bra 	$L__BB2_17;
$L__BB2_18:
	ret;

}
	// .globl	_Z15bfs_vertix_opt3PiS_S_S_PS_S0_S_S_
.visible .entry _Z15bfs_vertix_opt3PiS_S_S_PS_S0_S_S_(
	.param .u64 .ptr .align 1 _Z15bfs_vertix_opt3PiS_S_S_PS_S0_S_S__param_0,
	.param .u64 .ptr .align 1 _Z15bfs_vertix_opt3PiS_S_S_PS_S0_S_S__param_1,
	.param .u64 .ptr .align 1 _Z15bfs_vertix_opt3PiS_S_S_PS_S0_S_S__param_2,
	.param .u64 .ptr .align 1 _Z15bfs_vertix_opt3PiS_S_S_PS_S0_S_S__param_3,
	.param .u64 .ptr .align 1 _Z15bfs_vertix_opt3PiS_S_S_PS_S0_S_S__param_4,
	.param .u64 .ptr .align 1 _Z15bfs_vertix_opt3PiS_S_S_PS_S0_S_S__param_5,
	.param .u64 .ptr .align 1 _Z15bfs_vertix_opt3PiS_S_S_PS_S0_S_S__param_6,
	.param .u64 .ptr .align 1 _Z15bfs_vertix_opt3PiS_S_S_PS_S0_S_S__param_7
)
{
	.local .align 8 .b8 	__local_depot3[200];
	.reg .b64 	%SP;
	.reg .b64 	%SPL;
	.reg .pred 	%p<31>;
	.reg .b32 	%r<133>;
	.reg .b64 	%rd<59>;
	// demoted variable
	.shared .align 4 .b8 _ZZ37bfs_vertix_block_privatization_devicePiS_S_iS_S_iS_E14sharedFrontier[25600];
	// demoted variable
	.shared .align 4 .u32 _ZZ37bfs_vertix_block_privatization_devicePiS_S_iS_S_iS_E18sz_shared_frontier;
	mov.u64 	%SPL, __local_depot3;
	ld.param.u64 	%rd20, [_Z15bfs_vertix_opt3PiS_S_S_PS_S0_S_S__param_0];
	ld.param.u64 	%rd21, [_Z15bfs_vertix_opt3PiS_S_S_PS_S0_S_S__param_1];
	ld.param.u64 	%rd22, [_Z15bfs_vertix_opt3PiS_S_S_PS_S0_S_S__param_2];
	ld.param.u64 	%rd23, [_Z15bfs_vertix_opt3PiS_S_S_PS_S0_S_S__param_3];
	ld.param.u64 	%rd24, [_Z15bfs_vertix_opt3PiS_S_S_PS_S0_S_S__param_4];
	ld.param.u64 	%rd25, [_Z15bfs_vertix_opt3PiS_S_S_PS_S0_S_S__param_5];
	ld.param.u64 	%rd26, [_Z15bfs_vertix_opt3PiS_S_S_PS_S0_S_S__param_6];
	ld.param.u64 	%rd27, [_Z15bfs_vertix_opt3PiS_S_S_PS_S0_S_S__param_7];
	cvta.to.global.u64 	%rd1, %rd22;
	cvta.to.global.u64 	%rd2, %rd21;
	cvta.to.global.u64 	%rd3, %rd27;
	cvta.to.global.u64 	%rd4, %rd20;
	cvta.to.global.u64 	%rd5, %rd26;
	cvta.to.global.u64 	%rd6, %rd25;
	cvta.to.global.u64 	%rd7, %rd24;
	cvta.to.global.u64 	%rd8, %rd23;
	add.u64 	%rd9, %SPL, 0;
	ld.global.u32 	%r1, [%rd8];
	ld.global.u64 	%rd10, [%rd7];
	ld.global.u64 	%rd11, [%rd6];
	ld.global.u32 	%r2, [%rd5];
	mov.u32 	%r3, %tid.x;
	setp.ne.s32 	%p1, %r3, 0;
	@%p1 bra 	$L__BB3_2;
	mov.b32 	%r51, 0;
	st.shared.u32 	[_ZZ37bfs_vertix_block_privatization_devicePiS_S_iS_S_iS_E18sz_shared_frontier], %r51;
$L__BB3_2:
	bar.sync 	0;
	mov.u32 	%r52, %ctaid.x;
	mov.u32 	%r4, %ntid.x;
	mad.lo.s32 	%r5, %r52, %r4, %r3;
	setp.ge.s32 	%p2, %r5, %r2;
	@%p2 bra 	$L__BB3_15;
	mul.wide.s32 	%rd29, %r5, 4;
	add.s64 	%rd30, %rd10, %rd29;
	ld.u32 	%r54, [%rd30];
	mul.wide.s32 	%rd31, %r54, 4;
	add.s64 	%rd12, %rd4, %rd31;
	ld.global.u32 	%r116, [%rd12];
	ld.global.u32 	%r55, [%rd12+4];
	setp.ge.s32 	%p3, %r116, %r55;
	mov.b32 	%r118, 0;
	@%p3 bra 	$L__BB3_8;
	mov.b32 	%r118, 0;
$L__BB3_5:
	mul.wide.s32 	%rd32, %r116, 4;
	add.s64 	%rd33, %rd2, %rd32;
	ld.global.u32 	%r9, [%rd33];
	mul.wide.s32 	%rd34, %r9, 4;
	add.s64 	%rd35, %rd1, %rd34;
	atom.relaxed.global.cas.b32 	%r57, [%rd35], -1, %r1;
	setp.ne.s32 	%p4, %r57, -1;
	@%p4 bra 	$L__BB3_7;
	add.s32 	%r10, %r118, 1;
	mul.wide.s32 	%rd36, %r118, 4;
	add.s64 	%rd37, %rd9, %rd36;
	st.local.u32 	[%rd37], %r9;
	mov.u32 	%r118, %r10;
$L__BB3_7:
	add.s32 	%r116, %r116, 1;
	ld.global.u32 	%r58, [%rd12+4];
	setp.lt.s32 	%p5, %r116, %r58;
	@%p5 bra 	$L__BB3_5;
$L__BB3_8:
	atom.shared.add.u32 	%r14, [_ZZ37bfs_vertix_block_privatization_devicePiS_S_iS_S_iS_E18sz_shared_frontier], %r118;
	setp.lt.s32 	%p6, %r118, 1;
	@%p6 bra 	$L__BB3_15;
	and.b32  	%r15, %r118, 3;
	setp.lt.u32 	%p7, %r118, 4;
	mov.b32 	%r122, 0;
	@%p7 bra 	$L__BB3_12;
	and.b32  	%r122, %r118, 2147483644;
	mov.b32 	%r120, 0;
	mov.u32 	%r65, _ZZ37bfs_vertix_block_privatization_devicePiS_S_iS_S_iS_E14sharedFrontier;
$L__BB3_11:
	mul.wide.u32 	%rd38, %r120, 4;
	add.s64 	%rd39, %rd9, %rd38;
	ld.local.v2.u32 	{%r61, %r62}, [%rd39];
	add.s32 	%r63, %r120, %r14;
	shl.b32 	%r64, %r63, 2;
	add.s32 	%r66, %r65, %r64;
	st.shared.u32 	[%r66], %r61;
	st.shared.u32 	[%r66+4], %r62;
	ld.local.v2.u32 	{%r67, %r68}, [%rd39+8];
	st.shared.u32 	[%r66+8], %r67;
	st.shared.u32 	[%r66+12], %r68;
	add.s32 	%r120, %r120, 4;
	setp.ne.s32 	%p8, %r120, %r122;
	@%p8 bra 	$L__BB3_11;
$L__BB3_12:
	setp.eq.s32 	%p9, %r15, 0;
	@%p9 bra 	$L__BB3_15;
	mov.b32 	%r123, 0;
	mov.u32 	%r73, _ZZ37bfs_vertix_block_privatization_devicePiS_S_iS_S_iS_E14sharedFrontier;
$L__BB3_14:
	.pragma "nounroll";
	mul.wide.u32 	%rd40, %r122, 4;
	add.s64 	%rd41, %rd9, %rd40;
	ld.local.u32 	%r70, [%rd41];
	add.s32 	%r71, %r122, %r14;
	shl.b32 	%r72, %r71, 2;
	add.s32 	%r74, %r73, %r72;
	st.shared.u32 	[%r74], %r70;
	add.s32 	%r122, %r122, 1;
	add.s32 	%r123, %r123, 1;
	setp.ne.s32 	%p10, %r123, %r15;
	@%p10 bra 	$L__BB3_14;
$L__BB3_15:
	bar.sync 	0;
	ld.shared.u32 	%r75, [_ZZ37bfs_vertix_block_privatization_devicePiS_S_iS_S_iS_E18sz_shared_frontier];
	atom.global.add.u32 	%r24, [%rd3], %r75;
	setp.ge.s32 	%p11, %r3, %r75;
	@%p11 bra 	$L__BB3_18;
	mov.u32 	%r77, _ZZ37bfs_vertix_block_privatization_devicePiS_S_iS_S_iS_E14sharedFrontier;
	mov.u32 	%r124, %r3;
$L__BB3_17:
	shl.b32 	%r76, %r124, 2;
	add.s32 	%r78, %r77, %r76;
	ld.shared.u32 	%r79, [%r78];
	add.s32 	%r80, %r124, %r24;
	mul.wide.s32 	%rd42, %r80, 4;
	add.s64 	%rd43, %rd11, %rd42;
	st.u32 	[%rd43], %r79;
	add.s32 	%r124, %r124, %r4;
	ld.shared.u32 	%r81, [_ZZ37bfs_vertix_block_privatization_devicePiS_S_iS_S_iS_E18sz_shared_frontier];
	setp.lt.s32 	%p12, %r124, %r81;
	@%p12 bra 	$L__BB3_17;
$L__BB3_18:
	bar.sync 	0;
	mov.u32 	%r82, %nctaid.x;
	setp.ne.s32 	%p13, %r82, 1;
	@%p13 bra 	$L__BB3_43;
	add.s64 	%rd13, %rd9, 8;
	mul.wide.s32 	%rd46, %r5, 4;
$L__BB3_20:
	ld.global.u32 	%r83, [%rd3];
	setp.lt.s32 	%p14, %r83, 1;
	setp.gt.u32 	%p15, %r83, %r4;
	or.pred  	%p16, %p14, %p15;
	@%p16 bra 	$L__BB3_43;
	setp.ne.s32 	%p17, %r3, 0;
	@%p17 bra 	$L__BB3_23;
	ld.global.u64 	%rd44, [%rd7];
	ld.global.u64 	%rd45, [%rd6];
	st.global.u64 	[%rd7], %rd45;
	st.global.u64 	[%rd6], %rd44;
	ld.global.u32 	%r84, [%rd5];
	ld.global.u32 	%r85, [%rd3];
	st.global.u32 	[%rd5], %r85;
	st.global.u32 	[%rd3], %r84;
	ld.global.u32 	%r86, [%rd8];
	add.s32 	%r87, %r86, 1;
	st.global.u32 	[%rd8], %r87;
$L__BB3_23:
	bar.sync 	0;
	ld.global.u32 	%r27, [%rd8];
	ld.global.u64 	%rd14, [%rd7];
	ld.global.u64 	%rd15, [%rd6];
	ld.global.u32 	%r28, [%rd5];
	@%p17 bra 	$L__BB3_25;
	mov.b32 	%r88, 0;
	st.shared.u32 	[_ZZ37bfs_vertix_block_privatization_devicePiS_S_iS_S_iS_E18sz_shared_frontier], %r88;
$L__BB3_25:
	bar.sync 	0;
	setp.ge.s32 	%p19, %r5, %r28;
	@%p19 bra 	$L__BB3_39;
	add.s64 	%rd47, %rd14, %rd46;
	ld.u32 	%r90, [%rd47];
	mul.wide.s32 	%rd48, %r90, 4;
	add.s64 	%rd16, %rd4, %rd48;
	ld.global.u32 	%r125, [%rd16];
	ld.global.u32 	%r91, [%rd16+4];
	setp.ge.s32 	%p20, %r125, %r91;
	mov.b32 	%r127, 0;
	@%p20 bra 	$L__BB3_31;
	mov.b32 	%r127, 0;
$L__BB3_28:
	mul.wide.s32 	%rd49, %r125, 4;
	add.s64 	%rd50, %rd2, %rd49;
	ld.global.u32 	%r32, [%rd50];
	mul.wide.s32 	%rd51, %r32, 4;
	add.s64 	%rd52, %rd1, %rd51;
	atom.relaxed.global.cas.b32 	%r93, [%rd52], -1, %r27;
	setp.ne.s32 	%p21, %r93, -1;
	@%p21 bra 	$L__BB3_30;
	add.s32 	%r33, %r127, 1;
	mul.wide.s32 	%rd53, %r127, 4;
	add.s64 	%rd54, %rd9, %rd53;
	st.local.u32 	[%rd54], %r32;
	mov.u32 	%r127, %r33;
$L__BB3_30:
	add.s32 	%r125, %r125, 1;
	ld.global.u32 	%r94, [%rd16+4];
	setp.lt.s32 	%p22, %r125, %r94;
	@%p22 bra 	$L__BB3_28;
$L__BB3_31:
	atom.shared.add.u32 	%r37, [_ZZ37bfs_vertix_block_privatization_devicePiS_S_iS_S_iS_E18sz_shared_frontier], %r127;
	setp.lt.s32 	%p23, %r127, 1;
	@%p23 bra 	$L__BB3_39;
	and.b32  	%r38, %r127, 3;
	setp.lt.u32 	%p24, %r127, 4;
	mov.b32 	%r131, 0;
	@%p24 bra 	$L__BB3_35;
	and.b32  	%r131, %r127, 2147483644;
	neg.s32 	%r130, %r131;
	shl.b32 	%r96, %r37, 2;
	mov.u32 	%r97, _ZZ37bfs_vertix_block_privatization_devicePiS_S_iS_S_iS_E14sharedFrontier;
	add.s32 	%r98, %r97, %r96;
	add.s32 	%r129, %r98, 8;
	mov.u64 	%rd58, %rd13;
$L__BB3_34:
	ld.local.v2.u32 	{%r99, %r100}, [%rd58+-8];
	st.shared.u32 	[%r129+-8], %r99;
	st.shared.u32 	[%r129+-4], %r100;
	ld.local.v2.u32 	{%r101, %r102}, [%rd58];
	st.shared.u32 	[%r129], %r101;
	st.shared.u32 	[%r129+4], %r102;
	add.s32 	%r130, %r130, 4;
	add.s64 	%rd58, %rd58, 16;
	add.s32 	%r129, %r129, 16;
	setp.ne.s32 	%p25, %r130, 0;
	@%p25 bra 	$L__BB3_34;
$L__BB3_35:
	setp.eq.s32 	%p26, %r38, 0;
	@%p26 bra 	$L__BB3_39;
	mul.wide.u32 	%rd55, %r131, 4;
	add.s64 	%rd19, %rd9, %rd55;
	ld.local.u32 	%r103, [%rd19];
	add.s32 	%r104, %r131, %r37;
	shl.b32 	%r105, %r104, 2;
	mov.u32 	%r106, _ZZ37bfs_vertix_block_privatization_devicePiS_S_iS_S_iS_E14sharedFrontier;
	add.s32 	%r47, %r106, %r105;
	st.shared.u32 	[%r47], %r103;
	setp.eq.s32 	%p27, %r38, 1;
	@%p27 bra 	$L__BB3_39;
	ld.local.u32 	%r107, [%rd19+4];
	st.shared.u32 	[%r47+4], %r107;
	setp.eq.s32 	%p28, %r38, 2;
	@%p28 bra 	$L__BB3_39;
	ld.local.u32 	%r108, [%rd19+8];
	st.shared.u32 	[%r47+8], %r108;
$L__BB3_39:
	bar.sync 	0;
	ld.shared.u32 	%r109, [_ZZ37bfs_vertix_block_privatization_devicePiS_S_iS_S_iS_E18sz_shared_frontier];
	atom.global.add.u32 	%r48, [%rd3], %r109;
	setp.ge.s32 	%p29, %r3, %r109;
	@%p29 bra 	$L__BB3_42;
	mov.u32 	%r132, %r3;
$L__BB3_41:
	shl.b32 	%r110, %r132, 2;
	mov.u32 	%r111, _ZZ37bfs_vertix_block_privatization_devicePiS_S_iS_S_iS_E14sharedFrontier;
	add.s32 	%r112, %r111, %r110;
	ld.shared.u32 	%r113, [%r112];
	add.s32 	%r114, %r132, %r48;
	mul.wide.s32 	%rd56, %r114, 4;
	add.s64 	%rd57, %rd15, %rd56;
	st.u32 	[%rd57], %r113;
	add.s32 	%r132, %r132, %r4;
	ld.shared.u32 	%r115, [_ZZ37bfs_vertix_block_privatization_devicePiS_S_iS_S_iS_E18sz_shared_frontier];
	setp.lt.s32 	%p30, %r132, %r115;
	@%p30 bra 	$L__BB3_41;
$L__BB3_42:
	bar.sync 	0;
	bra.uni 	$L__BB3_20;
$L__BB3_43:
	ret;

}


// ===== COMPILED SASS (sm_100) =====

	.target	sm_100

	.elftype	@"ET_EXEC"


//--------------------- .note.nv.tkinfo           --------------------------
	.section	.note.nv.tkinfo,"",@"SHT_NOTE"
	.sectionflags	@"SHF_NOTE_NV_TKINFO"
	.tkinfo
        /*0018*/ 	.word	0x00000002
        /*0030*/ 	.string	""
        /*0030*/ 	.string	"ptxas"
        /*0030*/ 	.string	"Cuda compilation tools, release 13.0, V13.0.88"
        /*0030*/ 	.string	"Build cuda_13.0.r13.0/compiler.36424714_0"
        /*0030*/ 	.string	"-arch sm_100 -m 64 "



//--------------------- .note.nv.cuinfo           --------------------------
	.section	.note.nv.cuinfo,"",@"SHT_NOTE"
	.sectionflags	@"SHF_NOTE_NV_CUINFO"
        /*0018*/ 	.short	0x0002
        /*001a*/ 	.short	0x0064
        /*001c*/ 	.short	0x0082
	.zero		2


//--------------------- .nv.info                  --------------------------
	.section	.nv.info,"",@"SHT_CUDA_INFO"
	.align	4


	//----- nvinfo : EIATTR_REGCOUNT
	.align		4
        /*0000*/ 	.byte	0x04, 0x2f
        /*0002*/ 	.short	(.L_1 - .L_0)
	.align		4
.L_0:
        /*0004*/ 	.word	index@(_Z14bfs_vertix_optPiS_S_iS_S_iS_)
        /*0008*/ 	.word	0x00000016


	//----- nvinfo : EIATTR_FRAME_SIZE
	.align		4
.L_1:
        /*000c*/ 	.byte	0x04, 0x11
        /*000e*/ 	.short	(.L_3 - .L_2)
	.align		4
.L_2:
        /*0010*/ 	.word	index@(_Z14bfs_vertix_optPiS_S_iS_S_iS_)
        /*0014*/ 	.word	0x00000000


	//----- nvinfo : EIATTR_REGCOUNT
	.align		4
.L_3:
        /*0018*/ 	.byte	0x04, 0x2f
        /*001a*/ 	.short	(.L_5 - .L_4)
	.align		4
.L_4:
        /*001c*/ 	.word	index@(_Z28bfs_vertix_reg_privatizationPiS_S_iS_S_iS_)
        /*0020*/ 	.word	0x00000020


	//----- nvinfo : EIATTR_FRAME_SIZE
	.align		4
.L_5:
        /*0024*/ 	.byte	0x04, 0x11
        /*0026*/ 	.short	(.L_7 - .L_6)
	.align		4
.L_6:
        /*0028*/ 	.word	index@(_Z28bfs_vertix_reg_privatizationPiS_S_iS_S_iS_)
        /*002c*/ 	.word	0x000000c8


	//----- nvinfo : EIATTR_REGCOUNT
	.align		4
.L_7:
        /*0030*/ 	.byte	0x04, 0x2f
        /*0032*/ 	.short	(.L_9 - .L_8)
	.align		4
.L_8:
        /*0034*/ 	.word	index@(_Z30bfs_vertix_block_privatizationPiS_S_iS_S_iS_)
        /*0038*/ 	.word	0x0000001d


	//----- nvinfo : EIATTR_FRAME_SIZE
	.align		4
.L_9:
        /*003c*/ 	.byte	0x04, 0x11
        /*003e*/ 	.short	(.L_11 - .L_10)
	.align		4
.L_10:
        /*0040*/ 	.word	index@(_Z30bfs_vertix_block_privatizationPiS_S_iS_S_iS_)
        /*0044*/ 	.word	0x000000c8


	//----- nvinfo : EIATTR_REGCOUNT
	.align		4
.L_11:
        /*0048*/ 	.byte	0x04, 0x2f
        /*004a*/ 	.short	(.L_13 - .L_12)
	.align		4
.L_12:
        /*004c*/ 	.word	index@(_Z15bfs_vertix_opt3PiS_S_S_PS_S0_S_S_)
        /*0050*/ 	.word	0x00000020


	//----- nvinfo : EIATTR_FRAME_SIZE
	.align		4
.L_13:
        /*0054*/ 	.byte	0x04, 0x11
        /*0056*/ 	.short	(.L_15 - .L_14)
	.align		4
.L_14:
        /*0058*/ 	.word	index@(_Z15bfs_vertix_opt3PiS_S_S_PS_S0_S_S_)
        /*005c*/ 	.word	0x000000c8


	//----- nvinfo : EIATTR_MIN_STACK_SIZE
	.align		4
.L_15:
        /*0060*/ 	.byte	0x04, 0x12
        /*0062*/ 	.short	(.L_17 - .L_16)
	.align		4
.L_16:
        /*0064*/ 	.word	index@(_Z15bfs_vertix_opt3PiS_S_S_PS_S0_S_S_)
        /*0068*/ 	.word	0x000000c8


	//----- nvinfo : EIATTR_MIN_STACK_SIZE
	.align		4
.L_17:
        /*006c*/ 	.byte	0x04, 0x12
        /*006e*/ 	.short	(.L_19 - .L_18)
	.align		4
.L_18:
        /*0070*/ 	.word	index@(_Z30bfs_vertix_block_privatizationPiS_S_iS_S_iS_)
        /*0074*/ 	.word	0x000000c8


	//----- nvinfo : EIATTR_MIN_STACK_SIZE
	.align		4
.L_19:
        /*0078*/ 	.byte	0x04, 0x12
        /*007a*/ 	.short	(.L_21 - .L_20)
	.align		4
.L_20:
        /*007c*/ 	.word	index@(_Z28bfs_vertix_reg_privatizationPiS_S_iS_S_iS_)
        /*0080*/ 	.word	0x000000c8


	//----- nvinfo : EIATTR_MIN_STACK_SIZE
	.align		4
.L_21:
        /*0084*/ 	.byte	0x04, 0x12
        /*0086*/ 	.short	(.L_23 - .L_22)
	.align		4
.L_22:
        /*0088*/ 	.word	index@(_Z14bfs_vertix_optPiS_S_iS_S_iS_)
        /*008c*/ 	.word	0x00000000
.L_23:


//--------------------- .nv.compat                --------------------------
	.section	.nv.compat,"",@"SHT_CUDA_COMPAT_INFO"
	.align	4
        /*0000*/ 	.byte	0x02, 0x09, 0x00, 0x00, 0x02, 0x02, 0x01, 0x00, 0x02, 0x05, 0x05, 0x00, 0x03, 0x07, 0x01, 0x01
        /*0010*/ 	.byte	0x02, 0x03, 0x00, 0x00, 0x02, 0x06, 0x01, 0x00, 0x04, 0x0b, 0x08, 0x00, 0x09, 0x00, 0x00, 0x00
        /*0020*/ 	.byte	0x00, 0x00, 0x00, 0x00


//--------------------- .nv.info._Z15bfs_vertix_opt3PiS_S_S_PS_S0_S_S_ --------------------------
	.section	.nv.info._Z15bfs_vertix_opt3PiS_S_S_PS_S0_S_S_,"",@"SHT_CUDA_INFO"
	.sectionflags	@""
	.align	4


	//----- nvinfo : EIATTR_CUDA_API_VERSION
	.align		4
        /*0000*/ 	.byte	0x04, 0x37
        /*0002*/ 	.short	(.L_25 - .L_24)
.L_24:
        /*0004*/ 	.word	0x00000082


	//----- nvinfo : EIATTR_KPARAM_INFO
	.align		4
.L_25:
        /*0008*/ 	.byte	0x04, 0x17
        /*000a*/ 	.short	(.L_27 - .L_26)
.L_26:
        /*000c*/ 	.word	0x00000000
        /*0010*/ 	.short	0x0007
        /*0012*/ 	.short	0x0038
        /*0014*/ 	.byte	0x00, 0xf5, 0x21, 0x00


	//----- nvinfo : EIATTR_KPARAM_INFO
	.align		4
.L_27:
        /*0018*/ 	.byte	0x04, 0x17
        /*001a*/ 	.short	(.L_29 - .L_28)
.L_28:
        /*001c*/ 	.word	0x00000000
        /*0020*/ 	.short	0x0006
        /*0022*/ 	.short	0x0030
        /*0024*/ 	.byte	0x00, 0xf5, 0x21, 0x00


	//----- nvinfo : EIATTR_KPARAM_INFO
	.align		4
.L_29:
        /*0028*/ 	.byte	0x04, 0x17
        /*002a*/ 	.short	(.L_31 - .L_30)
.L_30:
        /*002c*/ 	.word	0x00000000
        /*0030*/ 	.short	0x0005
        /*0032*/ 	.short	0x0028
        /*0034*/ 	.byte	0x00, 0xf5, 0x21, 0x00


	//----- nvinfo : EIATTR_KPARAM_INFO
	.align		4
.L_31:
        /*0038*/ 	.byte	0x04, 0x17
        /*003a*/ 	.short	(.L_33 - .L_32)
.L_32:
        /*003c*/ 	.word	0x00000000
        /*0040*/ 	.short	0x0004
        /*0042*/ 	.short	0x0020
        /*0044*/ 	.byte	0x00, 0xf5, 0x21, 0x00


	//----- nvinfo : EIATTR_KPARAM_INFO
	.align		4
.L_33:
        /*0048*/ 	.byte	0x04, 0x17
        /*004a*/ 	.short	(.L_35 - .L_34)
.L_34:
        /*004c*/ 	.word	0x00000000
        /*0050*/ 	.short	0x0003
        /*0052*/ 	.short	0x0018
        /*0054*/ 	.byte	0x00, 0xf5, 0x21, 0x00


	//----- nvinfo : EIATTR_KPARAM_INFO
	.align		4
.L_35:
        /*0058*/ 	.byte	0x04, 0x17
        /*005a*/ 	.short	(.L_37 - .L_36)
.L_36:
        /*005c*/ 	.word	0x00000000
        /*0060*/ 	.short	0x0002
        /*0062*/ 	.short	0x0010
        /*0064*/ 	.byte	0x00, 0xf5, 0x21, 0x00


	//----- nvinfo : EIATTR_KPARAM_INFO
	.align		4
.L_37:
        /*0068*/ 	.byte	0x04, 0x17
        /*006a*/ 	.short	(.L_39 - .L_38)
.L_38:
        /*006c*/ 	.word	0x00000000
        /*0070*/ 	.short	0x0001
        /*0072*/ 	.short	0x0008
        /*0074*/ 	.byte	0x00, 0xf5, 0x21, 0x00


	//----- nvinfo : EIATTR_KPARAM_INFO
	.align		4
.L_39:
        /*0078*/ 	.byte	0x04, 0x17
        /*007a*/ 	.short	(.L_41 - .L_40)
.L_40:
        /*007c*/ 	.word	0x00000000
        /*0080*/ 	.short	0x0000
        /*0082*/ 	.short	0x0000
        /*0084*/ 	.byte	0x00, 0xf5, 0x21, 0x00


	//----- nvinfo : EIATTR_SPARSE_MMA_MASK
	.align		4
.L_41:
        /*0088*/ 	.byte	0x03, 0x50
        /*008a*/ 	.short	0x0000


	//----- nvinfo : EIATTR_MAXREG_COUNT
	.align		4
        /*008c*/ 	.byte	0x03, 0x1b
        /*008e*/ 	.short	0x00ff


	//----- nvinfo : EIATTR_NUM_BARRIERS
	.align		4
        /*0090*/ 	.byte	0x02, 0x4c
        /*0092*/ 	.byte	0x01
	.zero		1


	//----- nvinfo : EIATTR_MERCURY_ISA_VERSION
	.align		4
        /*0094*/ 	.byte	0x03, 0x5f
        /*0096*/ 	.short	0x0101


	//----- nvinfo : EIATTR_INT_WARP_WIDE_INSTR_OFFSETS
	.align		4
        /*0098*/ 	.byte	0x04, 0x31
        /*009a*/ 	.short	(.L_43 - .L_42)


	//   ....[0]....
.L_42:
        /*009c*/ 	.word	0x00000360


	//   ....[1]....
        /*00a0*/ 	.word	0x000003d0


	//   ....[2]....
        /*00a4*/ 	.word	0x00000410


	//   ....[3]....
        /*00a8*/ 	.word	0x00000440


	//   ....[4]....
        /*00ac*/ 	.word	0x00000460


	//   ....[5]....
        /*00b0*/ 	.word	0x00000480


	//   ....[6]....
        /*00b4*/ 	.word	0x000004b0


	//   ....[7]....
        /*00b8*/ 	.word	0x000004c0


	//   ....[8]....
        /*00bc*/ 	.word	0x00000c50


	//   ....[9]....
        /*00c0*/ 	.word	0x00000d30


	//   ....[10]....
        /*00c4*/ 	.word	0x00001230


	//   ....[11]....
        /*00c8*/ 	.word	0x000012a0


	//   ....[12]....
        /*00cc*/ 	.word	0x000012e0


	//   ....[13]....
        /*00d0*/ 	.word	0x00001310


	//   ....[14]....
        /*00d4*/ 	.word	0x00001330


	//   ....[15]....
        /*00d8*/ 	.word	0x00001350


	//   ....[16]....
        /*00dc*/ 	.word	0x00001380


	//   ....[17]....
        /*00e0*/ 	.word	0x00001390


	//   ....[18]....
        /*00e4*/ 	.word	0x00001ab0


	//   ....[19]....
        /*00e8*/ 	.word	0x00001b70


	//----- nvinfo : EIATTR_VRC_CTA_INIT_COUNT
	.align		4
.L_43:
        /*00ec*/ 	.byte	0x02, 0x4a
	.zero		1
	.zero		1


	//----- nvinfo : EIATTR_EXIT_INSTR_OFFSETS
	.align		4
        /*00f0*/ 	.byte	0x04, 0x1c
        /*00f2*/ 	.short	(.L_45 - .L_44)


	//   ....[0]....
.L_44:
        /*00f4*/ 	.word	0x00000e20


	//   ....[1]....
        /*00f8*/ 	.word	0x00000e60


	//   ....[2]....
        /*00fc*/ 	.word	0x00001ca0


	//----- nvinfo : EIATTR_CRS_STACK_SIZE
	.align		4
.L_45:
        /*0100*/ 	.byte	0x04, 0x1e
        /*0102*/ 	.short	(.L_47 - .L_46)
.L_46:
        /*0104*/ 	.word	0x00000000


	//----- nvinfo : EIATTR_CBANK_PARAM_SIZE
	.align		4
.L_47:
        /*0108*/ 	.byte	0x03, 0x19
        /*010a*/ 	.short	0x0040


	//----- nvinfo : EIATTR_PARAM_CBANK
	.align		4
        /*010c*/ 	.byte	0x04, 0x0a
        /*010e*/ 	.short	(.L_49 - .L_48)
	.align		4
.L_48:
        /*0110*/ 	.word	index@(.nv.constant0._Z15bfs_vertix_opt3PiS_S_S_PS_S0_S_S_)
        /*0114*/ 	.short	0x0380
        /*0116*/ 	.short	0x0040


	//----- nvinfo : EIATTR_SW_WAR
	.align		4
.L_49:
        /*0118*/ 	.byte	0x04, 0x36
        /*011a*/ 	.short	(.L_51 - .L_50)
.L_50:
        /*011c*/ 	.word	0x00000008
.L_51:


//--------------------- .nv.info._Z30bfs_vertix_block_privatizationPiS_S_iS_S_iS_ --------------------------
	.section	.nv.info._Z30bfs_vertix_block_privatizationPiS_S_iS_S_iS_,"",@"SHT_CUDA_INFO"
	.sectionflags	@""
	.align	4


	//----- nvinfo : EIATTR_CUDA_API_VERSION
	.align		4
        /*0000*/ 	.byte	0x04, 0x37
        /*0002*/ 	.short	(.L_53 - .L_52)
.L_52:
        /*0004*/ 	.word	0x00000082


	//----- nvinfo : EIATTR_KPARAM_INFO
	.align		4
.L_53:
        /*0008*/ 	.byte	0x04, 0x17
        /*000a*/ 	.short	(.L_55 - .L_54)
.L_54:
        /*000c*/ 	.word	0x00000000
        /*0010*/ 	.short	0x0007
        /*0012*/ 	.short	0x0038
        /*0014*/ 	.byte	0x00, 0xf5, 0x21, 0x00


	//----- nvinfo : EIATTR_KPARAM_INFO
	.align		4
.L_55:
        /*0018*/ 	.byte	0x04, 0x17
        /*001a*/ 	.short	(.L_57 - .L_56)
.L_56:
        /*001c*/ 	.word	0x00000000
        /*0020*/ 	.short	0x0006
        /*0022*/ 	.short	0x0030
        /*0024*/ 	.byte	0x00, 0xf0, 0x11, 0x00


	//----- nvinfo : EIATTR_KPARAM_INFO
	.align		4
.L_57:
        /*0028*/ 	.byte	0x04, 0x17
        /*002a*/ 	.short	(.L_59 - .L_58)
.L_58:
        /*002c*/ 	.word	0x00000000
        /*0030*/ 	.short	0x0005
        /*0032*/ 	.short	0x0028
        /*0034*/ 	.byte	0x00, 0xf5, 0x21, 0x00


	//----- nvinfo : EIATTR_KPARAM_INFO
	.align		4
.L_59:
        /*0038*/ 	.byte	0x04, 0x17
        /*003a*/ 	.short	(.L_61 - .L_60)
.L_60:
        /*003c*/ 	.word	0x00000000
        /*0040*/ 	.short	0x0004
        /*0042*/ 	.short	0x0020
        /*0044*/ 	.byte	0x00, 0xf5, 0x21, 0x00


	//----- nvinfo : EIATTR_KPARAM_INFO
	.align		4
.L_61:
        /*0048*/ 	.byte	0x04, 0x17
        /*004a*/ 	.short	(.L_63 - .L_62)
.L_62:
        /*004c*/ 	.word	0x00000000
        /*0050*/ 	.short	0x0003
        /*0052*/ 	.short	0x0018
        /*0054*/ 	.byte	0x00, 0xf0, 0x11, 0x00


	//----- nvinfo : EIATTR_KPARAM_INFO
	.align		4
.L_63:
        /*0058*/ 	.byte	0x04, 0x17
        /*005a*/ 	.short	(.L_65 - .L_64)
.L_64:
        /*005c*/ 	.word	0x00000000
        /*0060*/ 	.short	0x0002
        /*0062*/ 	.short	0x0010
        /*0064*/ 	.byte	0x00, 0xf5, 0x21, 0x00


	//----- nvinfo : EIATTR_KPARAM_INFO
	.align		4
.L_65:
        /*0068*/ 	.byte	0x04, 0x17
        /*006a*/ 	.short	(.L_67 - .L_66)
.L_66:
        /*006c*/ 	.word	0x00000000
        /*0070*/ 	.short	0x0001
        /*0072*/ 	.short	0x0008
        /*0074*/ 	.byte	0x00, 0xf5, 0x21, 0x00


	//----- nvinfo : EIATTR_KPARAM_INFO
	.align		4
.L_67:
        /*0078*/ 	.byte	0x04, 0x17
        /*007a*/ 	.short	(.L_69 - .L_68)
.L_68:
        /*007c*/ 	.word	0x00000000
        /*0080*/ 	.short	0x0000
        /*0082*/ 	.short	0x0000
        /*0084*/ 	.byte	0x00, 0xf5, 0x21, 0x00


	//----- nvinfo : EIATTR_SPARSE_MMA_MASK
	.align		4
.L_69:
        /*0088*/ 	.byte	0x03, 0x50
        /*008a*/ 	.short	0x0000


	//----- nvinfo : EIATTR_MAXREG_COUNT
	.align		4
        /*008c*/ 	.byte	0x03, 0x1b
        /*008e*/ 	.short	0x00ff


	//----- nvinfo : EIATTR_NUM_BARRIERS
	.align		4
        /*0090*/ 	.byte	0x02, 0x4c
        /*0092*/ 	.byte	0x01
	.zero		1


	//----- nvinfo : EIATTR_MERCURY_ISA_VERSION
	.align		4
        /*0094*/ 	.byte	0x03, 0x5f
        /*0096*/ 	.short	0x0101


	//----- nvinfo : EIATTR_INT_WARP_WIDE_INSTR_OFFSETS
	.align		4
        /*0098*/ 	.byte	0x04, 0x31
        /*009a*/ 	.short	(.L_71 - .L_70)


	//   ....[0]....
.L_70:
        /*009c*/ 	.word	0x00000300


	//   ....[1]....
        /*00a0*/ 	.word	0x00000370


	//   ....[2]....
        /*00a4*/ 	.word	0x000003b0


	//   ....[3]....
        /*00a8*/ 	.word	0x000003e0


	//   ....[4]....
        /*00ac*/ 	.word	0x00000400


	//   ....[5]....
        /*00b0*/ 	.word	0x00000420


	//   ....[6]....
        /*00b4*/ 	.word	0x00000450


	//   ....[7]....
        /*00b8*/ 	.word	0x00000460


	//   ....[8]....
        /*00bc*/ 	.word	0x00000b70


	//   ....[9]....
        /*00c0*/ 	.word	0x00000c10


	//----- nvinfo : EIATTR_VRC_CTA_INIT_COUNT
	.align		4
.L_71:
        /*00c4*/ 	.byte	0x02, 0x4a
	.zero		1
	.zero		1


	//----- nvinfo : EIATTR_EXIT_INSTR_OFFSETS
	.align		4
        /*00c8*/ 	.byte	0x04, 0x1c
        /*00ca*/ 	.short	(.L_73 - .L_72)


	//   ....[0]....
.L_72:
        /*00cc*/ 	.word	0x00000c20


	//   ....[1]....
        /*00d0*/ 	.word	0x00000ce0


	//----- nvinfo : EIATTR_CRS_STACK_SIZE
	.align		4
.L_73:
        /*00d4*/ 	.byte	0x04, 0x1e
        /*00d6*/ 	.short	(.L_75 - .L_74)
.L_74:
        /*00d8*/ 	.word	0x00000000


	//----- nvinfo : EIATTR_CBANK_PARAM_SIZE
	.align		4
.L_75:
        /*00dc*/ 	.byte	0x03, 0x19
        /*00de*/ 	.short	0x0040


	//----- nvinfo : EIATTR_PARAM_CBANK
	.align		4
        /*00e0*/ 	.byte	0x04, 0x0a
        /*00e2*/ 	.short	(.L_77 - .L_76)
	.align		4
.L_76:
        /*00e4*/ 	.word	index@(.nv.constant0._Z30bfs_vertix_block_privatizationPiS_S_iS_S_iS_)
        /*00e8*/ 	.short	0x0380
        /*00ea*/ 	.short	0x0040


	//----- nvinfo : EIATTR_SW_WAR
	.align		4
.L_77:
        /*00ec*/ 	.byte	0x04, 0x36
        /*00ee*/ 	.short	(.L_79 - .L_78)
.L_78:
        /*00f0*/ 	.word	0x00000008
.L_79:


//--------------------- .nv.info._Z28bfs_vertix_reg_privatizationPiS_S_iS_S_iS_ --------------------------
	.section	.nv.info._Z28bfs_vertix_reg_privatizationPiS_S_iS_S_iS_,"",@"SHT_CUDA_INFO"
	.sectionflags	@""
	.align	4


	//----- nvinfo : EIATTR_CUDA_API_VERSION
	.align		4
        /*0000*/ 	.byte	0x04, 0x37
        /*0002*/ 	.short	(.L_81 - .L_80)
.L_80:
        /*0004*/ 	.word	0x00000082


	//----- nvinfo : EIATTR_KPARAM_INFO
	.align		4
.L_81:
        /*0008*/ 	.byte	0x04, 0x17
        /*000a*/ 	.short	(.L_83 - .L_82)
.L_82:
        /*000c*/ 	.word	0x00000000
        /*0010*/ 	.short	0x0007
        /*0012*/ 	.short	0x0038
        /*0014*/ 	.byte	0x00, 0xf5, 0x21, 0x00


	//----- nvinfo : EIATTR_KPARAM_INFO
	.align		4
.L_83:
        /*0018*/ 	.byte	0x04, 0x17
        /*001a*/ 	.short	(.L_85 - .L_84)
.L_84:
        /*001c*/ 	.word	0x00000000
        /*0020*/ 	.short	0x0006
        /*0022*/ 	.short	0x0030
        /*0024*/ 	.byte	0x00, 0xf0, 0x11, 0x00


	//----- nvinfo : EIATTR_KPARAM_INFO
	.align		4
.L_85:
        /*0028*/ 	.byte	0x04, 0x17
        /*002a*/ 	.short	(.L_87 - .L_86)
.L_86:
        /*002c*/ 	.word	0x00000000
        /*0030*/ 	.short	0x0005
        /*0032*/ 	.short	0x0028
        /*0034*/ 	.byte	0x00, 0xf5, 0x21, 0x00


	//----- nvinfo : EIATTR_KPARAM_INFO
	.align		4
.L_87:
        /*0038*/ 	.byte	0x04, 0x17
        /*003a*/ 	.short	(.L_89 - .L_88)
.L_88:
        /*003c*/ 	.word	0x00000000
        /*0040*/ 	.short	0x0004
        /*0042*/ 	.short	0x0020
        /*0044*/ 	.byte	0x00, 0xf5, 0x21, 0x00


	//----- nvinfo : EIATTR_KPARAM_INFO
	.align		4
.L_89:
        /*0048*/ 	.byte	0x04, 0x17
        /*004a*/ 	.short	(.L_91 - .L_90)
.L_90:
        /*004c*/ 	.word	0x00000000
        /*0050*/ 	.short	0x0003
        /*0052*/ 	.short	0x0018
        /*0054*/ 	.byte	0x00, 0xf0, 0x11, 0x00


	//----- nvinfo : EIATTR_KPARAM_INFO
	.align		4
.L_91:
        /*0058*/ 	.byte	0x04, 0x17
        /*005a*/ 	.short	(.L_93 - .L_92)
.L_92:
        /*005c*/ 	.word	0x00000000
        /*0060*/ 	.short	0x0002
        /*0062*/ 	.short	0x0010
        /*0064*/ 	.byte	0x00, 0xf5, 0x21, 0x00


	//----- nvinfo : EIATTR_KPARAM_INFO
	.align		4
.L_93:
        /*0068*/ 	.byte	0x04, 0x17
        /*006a*/ 	.short	(.L_95 - .L_94)
.L_94:
        /*006c*/ 	.word	0x00000000
        /*0070*/ 	.short	0x0001
        /*0072*/ 	.short	0x0008
        /*0074*/ 	.byte	0x00, 0xf5, 0x21, 0x00


	//----- nvinfo : EIATTR_KPARAM_INFO
	.align		4
.L_95:
        /*0078*/ 	.byte	0x04, 0x17
        /*007a*/ 	.short	(.L_97 - .L_96)
.L_96:
        /*007c*/ 	.word	0x00000000
        /*0080*/ 	.short	0x0000
        /*0082*/ 	.short	0x0000
        /*0084*/ 	.byte	0x00, 0xf5, 0x21, 0x00


	//----- nvinfo : EIATTR_SPARSE_MMA_MASK
	.align		4
.L_97:
        /*0088*/ 	.byte	0x03, 0x50
        /*008a*/ 	.short	0x0000


	//----- nvinfo : EIATTR_MAXREG_COUNT
	.align		4
        /*008c*/ 	.byte	0x03, 0x1b
        /*008e*/ 	.short	0x00ff


	//----- nvinfo : EIATTR_MERCURY_ISA_VERSION
	.align		4
        /*0090*/ 	.byte	0x03, 0x5f
        /*0092*/ 	.short	0x0101


	//----- nvinfo : EIATTR_INT_WARP_WIDE_INSTR_OFFSETS
	.align		4
        /*0094*/ 	.byte	0x04, 0x31
        /*0096*/ 	.short	(.L_99 - .L_98)


	//   ....[0]....
.L_98:
        /*0098*/ 	.word	0x00000290


	//   ....[1]....
        /*009c*/ 	.word	0x000002d0


	//   ....[2]....
        /*00a0*/ 	.word	0x00000310


	//   ....[3]....
        /*00a4*/ 	.word	0x00000340


	//   ....[4]....
        /*00a8*/ 	.word	0x00000360


	//   ....[5]....
        /*00ac*/ 	.word	0x00000380


	//   ....[6]....
        /*00b0*/ 	.word	0x000003b0


	//   ....[7]....
        /*00b4*/ 	.word	0x000003c0


	//----- nvinfo : EIATTR_VRC_CTA_INIT_COUNT
	.align		4
.L_99:
        /*00b8*/ 	.byte	0x02, 0x4a
	.zero		1
	.zero		1


	//----- nvinfo : EIATTR_EXIT_INSTR_OFFSETS
	.align		4
        /*00bc*/ 	.byte	0x04, 0x1c
        /*00be*/ 	.short	(.L_101 - .L_100)


	//   ....[0]....
.L_100:
        /*00c0*/ 	.word	0x00000080


	//   ....[1]....
        /*00c4*/ 	.word	0x000003f0


	//   ....[2]....
        /*00c8*/ 	.word	0x00000a70


	//   ....[3]....
        /*00cc*/ 	.word	0x00000b40


	//----- nvinfo : EIATTR_CRS_STACK_SIZE
	.align		4
.L_101:
        /*00d0*/ 	.byte	0x04, 0x1e
        /*00d2*/ 	.short	(.L_103 - .L_102)
.L_102:
        /*00d4*/ 	.word	0x00000000


	//----- nvinfo : EIATTR_CBANK_PARAM_SIZE
	.align		4
.L_103:
        /*00d8*/ 	.byte	0x03, 0x19
        /*00da*/ 	.short	0x0040


	//----- nvinfo : EIATTR_PARAM_CBANK
	.align		4
        /*00dc*/ 	.byte	0x04, 0x0a
        /*00de*/ 	.short	(.L_105 - .L_104)
	.align		4
.L_104:
        /*00e0*/ 	.word	index@(.nv.constant0._Z28bfs_vertix_reg_privatizationPiS_S_iS_S_iS_)
        /*00e4*/ 	.short	0x0380
        /*00e6*/ 	.short	0x0040


	//----- nvinfo : EIATTR_SW_WAR
	.align		4
.L_105:
        /*00e8*/ 	.byte	0x04, 0x36
        /*00ea*/ 	.short	(.L_107 - .L_106)
.L_106:
        /*00ec*/ 	.word	0x00000008
.L_107:


//--------------------- .nv.info._Z14bfs_vertix_optPiS_S_iS_S_iS_ --------------------------
	.section	.nv.info._Z14bfs_vertix_optPiS_S_iS_S_iS_,"",@"SHT_CUDA_INFO"
	.sectionflags	@""
	.align	4


	//----- nvinfo : EIATTR_CUDA_API_VERSION
	.align		4
        /*0000*/ 	.byte	0x04, 0x37
        /*0002*/ 	.short	(.L_109 - .L_108)
.L_108:
        /*0004*/ 	.word	0x00000082


	//----- nvinfo : EIATTR_KPARAM_INFO
	.align		4
.L_109:
        /*0008*/ 	.byte	0x04, 0x17
        /*000a*/ 	.short	(.L_111 - .L_110)
.L_110:
        /*000c*/ 	.word	0x00000000
        /*0010*/ 	.short	0x0007
        /*0012*/ 	.short	0x0038
        /*0014*/ 	.byte	0x00, 0xf5, 0x21, 0x00


	//----- nvinfo : EIATTR_KPARAM_INFO
	.align		4
.L_111:
        /*0018*/ 	.byte	0x04, 0x17
        /*001a*/ 	.short	(.L_113 - .L_112)
.L_112:
        /*001c*/ 	.word	0x00000000
        /*0020*/ 	.short	0x0006
        /*0022*/ 	.short	0x0030
        /*0024*/ 	.byte	0x00, 0xf0, 0x11, 0x00


	//----- nvinfo : EIATTR_KPARAM_INFO
	.align		4
.L_113:
        /*0028*/ 	.byte	0x04, 0x17
        /*002a*/ 	.short	(.L_115 - .L_114)
.L_114:
        /*002c*/ 	.word	0x00000000
        /*0030*/ 	.short	0x0005
        /*0032*/ 	.short	0x0028
        /*0034*/ 	.byte	0x00, 0xf5, 0x21, 0x00


	//----- nvinfo : EIATTR_KPARAM_INFO
	.align		4
.L_115:
        /*0038*/ 	.byte	0x04, 0x17
        /*003a*/ 	.short	(.L_117 - .L_116)
.L_116:
        /*003c*/ 	.word	0x00000000
        /*0040*/ 	.short	0x0004
        /*0042*/ 	.short	0x0020
        /*0044*/ 	.byte	0x00, 0xf5, 0x21, 0x00


	//----- nvinfo : EIATTR_KPARAM_INFO
	.align		4
.L_117:
        /*0048*/ 	.byte	0x04, 0x17
        /*004a*/ 	.short	(.L_119 - .L_118)
.L_118:
        /*004c*/ 	.word	0x00000000
        /*0050*/ 	.short	0x0003
        /*0052*/ 	.short	0x0018
        /*0054*/ 	.byte	0x00, 0xf0, 0x11, 0x00


	//----- nvinfo : EIATTR_KPARAM_INFO
	.align		4
.L_119:
        /*0058*/ 	.byte	0x04, 0x17
        /*005a*/ 	.short	(.L_121 - .L_120)
.L_120:
        /*005c*/ 	.word	0x00000000
        /*0060*/ 	.short	0x0002
        /*0062*/ 	.short	0x0010
        /*0064*/ 	.byte	0x00, 0xf5, 0x21, 0x00


	//----- nvinfo : EIATTR_KPARAM_INFO
	.align		4
.L_121:
        /*0068*/ 	.byte	0x04, 0x17
        /*006a*/ 	.short	(.L_123 - .L_122)
.L_122:
        /*006c*/ 	.word	0x00000000
        /*0070*/ 	.short	0x0001
        /*0072*/ 	.short	0x0008
        /*0074*/ 	.byte	0x00, 0xf5, 0x21, 0x00


	//----- nvinfo : EIATTR_KPARAM_INFO
	.align		4
.L_123:
        /*0078*/ 	.byte	0x04, 0x17
        /*007a*/ 	.short	(.L_125 - .L_124)
.L_124:
        /*007c*/ 	.word	0x00000000
        /*0080*/ 	.short	0x0000
        /*0082*/ 	.short	0x0000
        /*0084*/ 	.byte	0x00, 0xf5, 0x21, 0x00


	//----- nvinfo : EIATTR_SPARSE_MMA_MASK
	.align		4
.L_125:
        /*0088*/ 	.byte	0x03, 0x50
        /*008a*/ 	.short	0x0000


	//----- nvinfo : EIATTR_MAXREG_COUNT
	.align		4
        /*008c*/ 	.byte	0x03, 0x1b
        /*008e*/ 	.short	0x00ff


	//----- nvinfo : EIATTR_MERCURY_ISA_VERSION
	.align		4
        /*0090*/ 	.byte	0x03, 0x5f
        /*0092*/ 	.short	0x0101


	//----- nvinfo : EIATTR_INT_WARP_WIDE_INSTR_OFFSETS
	.align		4
        /*0094*/ 	.byte	0x04, 0x31
        /*0096*/ 	.short	(.L_127 - .L_126)


	//   ....[0]....
.L_126:
        /*0098*/ 	.word	0x000001f0


	//   ....[1]....
        /*009c*/ 	.word	0x00000280


	//----- nvinfo : EIATTR_VRC_CTA_INIT_COUNT
	.align		4
.L_127:
        /*00a0*/ 	.byte	0x02, 0x4a
	.zero		1
	.zero		1


	//----- nvinfo : EIATTR_EXIT_INSTR_OFFSETS
	.align		4
        /*00a4*/ 	.byte	0x04, 0x1c
        /*00a6*/ 	.short	(.L_129 - .L_128)


	//   ....[0]....
.L_128:
        /*00a8*/ 	.word	0x00000070


	//   ....[1]....
        /*00ac*/ 	.word	0x00000110


	//   ....[2]....
        /*00b0*/ 	.word	0x00000310


	//----- nvinfo : EIATTR_CRS_STACK_SIZE
	.align		4
.L_129:
        /*00b4*/ 	.byte	0x04, 0x1e
        /*00b6*/ 	.short	(.L_131 - .L_130)
.L_130:
        /*00b8*/ 	.word	0x00000000


	//----- nvinfo : EIATTR_CBANK_PARAM_SIZE
	.align		4
.L_131:
        /*00bc*/ 	.byte	0x03, 0x19
        /*00be*/ 	.short	0x0040


	//----- nvinfo : EIATTR_PARAM_CBANK
	.align		4
        /*00c0*/ 	.byte	0x04, 0x0a
        /*00c2*/ 	.short	(.L_133 - .L_132)
	.align		4
.L_132:
        /*00c4*/ 	.word	index@(.nv.constant0._Z14bfs_vertix_optPiS_S_iS_S_iS_)
        /*00c8*/ 	.short	0x0380
        /*00ca*/ 	.short	0x0040


	//----- nvinfo : EIATTR_SW_WAR
	.align		4
.L_133:
        /*00cc*/ 	.byte	0x04, 0x36
        /*00ce*/ 	.short	(.L_135 - .L_134)
.L_134:
        /*00d0*/ 	.word	0x00000008
.L_135:


//--------------------- .nv.callgraph             --------------------------
	.section	.nv.callgraph,"",@"SHT_CUDA_CALLGRAPH"
	.align	4
	.sectionentsize	8
	.align		4
        /*0000*/ 	.word	0x00000000
	.align		4
        /*0004*/ 	.word	0xffffffff
	.align		4
        /*0008*/ 	.word	0x00000000
	.align		4
        /*000c*/ 	.word	0xfffffffe
	.align		4
        /*0010*/ 	.word	0x00000000
	.align		4
        /*0014*/ 	.word	0xfffffffd
	.align		4
        /*0018*/ 	.word	0x00000000
	.align		4
        /*001c*/ 	.word	0xfffffffc


//--------------------- .text._Z15bfs_vertix_opt3PiS_S_S_PS_S0_S_S_ --------------------------
	.section	.text._Z15bfs_vertix_opt3PiS_S_S_PS_S0_S_S_,"ax",@progbits
	.align	128
        .global         _Z15bfs_vertix_opt3PiS_S_S_PS_S0_S_S_
        .type           _Z15bfs_vertix_opt3PiS_S_S_PS_S0_S_S_,@function
        .size           _Z15bfs_vertix_opt3PiS_S_S_PS_S0_S_S_,(.L_x_76 - _Z15bfs_vertix_opt3PiS_S_S_PS_S0_S_S_)
        .other          _Z15bfs_vertix_opt3PiS_S_S_PS_S0_S_S_,@"STO_CUDA_ENTRY STV_DEFAULT"
_Z15bfs_vertix_opt3PiS_S_S_PS_S0_S_S_:
.text._Z15bfs_vertix_opt3PiS_S_S_PS_S0_S_S_:
[----:B------:R-:W0:Y:S08]  /*0000*/  LDC R1, c[0x0][0x37c] ;  /* 0x0000df00ff017b82 */ /* 0x000e300000000800 */
[----:B------:R-:W1:Y:S01]  /*0010*/  LDC.64 R8, c[0x0][0x3b0] ;  /* 0x0000ec00ff087b82 */ /* 0x000e620000000a00 */
[----:B------:R-:W1:Y:S01]  /*0020*/  LDCU.64 UR6, c[0x0][0x358] ;  /* 0x00006b00ff0677ac */ /* 0x000e620008000a00 */
[----:B0-----:R-:W-:-:S06]  /*0030*/  VIADD R1, R1, 0xffffff38 ;  /* 0xffffff3801017836 */ /* 0x001fcc0000000000 */
[----:B------:R-:W0:Y:S08]  /*0040*/  LDC.64 R4, c[0x0][0x398] ;  /* 0x0000e600ff047b82 */ /* 0x000e300000000a00 */
[----:B------:R-:W2:Y:S01]  /*0050*/  LDC.64 R6, c[0x0][0x3a0] ;  /* 0x0000e800ff067b82 */ /* 0x000ea20000000a00 */
[----:B-1----:R-:W3:Y:S07]  /*0060*/  LDG.E R9, desc[UR6][R8.64] ;  /* 0x0000000608097981 */ /* 0x002eee000c1e1900 */
[----:B------:R-:W1:Y:S01]  /*0070*/  LDC.64 R26, c[0x0][0x3a8] ;  /* 0x0000ea00ff1a7b82 */ /* 0x000e620000000a00 */
[----:B------:R-:W4:Y:S07]  /*0080*/  S2R R0, SR_TID.X ;  /* 0x0000000000007919 */ /* 0x000f2e0000002100 */
[----:B------:R-:W4:Y:S01]  /*0090*/  S2UR UR4, SR_CTAID.X ;  /* 0x00000000000479c3 */ /* 0x000f220000002500 */
[----:B0-----:R0:W5:Y:S07]  /*00a0*/  LDG.E R5, desc[UR6][R4.64] ;  /* 0x0000000604057981 */ /* 0x00116e000c1e1900 */
[----:B------:R-:W0:Y:S01]  /*00b0*/  LDC R2, c[0x0][0x360] ;  /* 0x0000d800ff027b82 */ /* 0x000e220000000800 */
[----:B--2---:R-:W5:Y:S01]  /*00c0*/  LDG.E.64 R6, desc[UR6][R6.64] ;  /* 0x0000000606067981 */ /* 0x004f62000c1e1b00 */
[----:B------:R-:W-:Y:S03]  /*00d0*/  BSSY.RECONVERGENT B0, `(.L_x_0) ;  /* 0x00000b0000007945 */ /* 0x000fe60003800200 */
[----:B-1----:R-:W5:Y:S01]  /*00e0*/  LDG.E.64 R26, desc[UR6][R26.64] ;  /* 0x000000061a1a7981 */ /* 0x002f62000c1e1b00 */
[----:B----4-:R-:W-:-:S13]  /*00f0*/  ISETP.NE.AND P0, PT, R0, RZ, PT ;  /* 0x000000ff0000720c */ /* 0x010fda0003f05270 */
[----:B------:R-:W1:Y:S01]  /*0100*/  @!P0 S2R R10, SR_CgaCtaId ;  /* 0x00000000000a8919 */ /* 0x000e620000008800 */
[----:B------:R-:W-:Y:S01]  /*0110*/  @!P0 MOV R3, 0x400 ;  /* 0x0000040000038802 */ /* 0x000fe20000000f00 */
[----:B0-----:R-:W-:-:S03]  /*0120*/  IMAD R24, R2, UR4, R0 ;  /* 0x0000000402187c24 */ /* 0x001fc6000f8e0200 */
[----:B-1----:R-:W-:-:S05]  /*0130*/  @!P0 LEA R3, R10, R3, 0x18 ;  /* 0x000000030a038211 */ /* 0x002fca00078ec0ff */
[----:B------:R0:W-:Y:S01]  /*0140*/  @!P0 STS [R3+0x6400], RZ ;  /* 0x006400ff03008388 */ /* 0x0001e20000000800 */
[----:B------:R-:W-:Y:S01]  /*0150*/  BAR.SYNC.DEFER_BLOCKING 0x0 ;  /* 0x0000000000007b1d */ /* 0x000fe20000010000 */
[----:B---3--:R-:W-:-:S13]  /*0160*/  ISETP.GE.AND P0, PT, R24, R9, PT ;  /* 0x000000091800720c */ /* 0x008fda0003f06270 */
[----:B0-----:R-:W-:Y:S05]  /*0170*/  @P0 BRA `(.L_x_1) ;  /* 0x0000000800940947 */ /* 0x001fea0003800000 */
[----:B-----5:R-:W-:Y:S02]  /*0180*/  IMAD.WIDE R8, R24, 0x4, R6 ;  /* 0x0000000418087825 */ /* 0x020fe400078e0206 */
[----:B------:R-:W0:Y:S04]  /*0190*/  LDC.64 R6, c[0x0][0x380] ;  /* 0x0000e000ff067b82 */ /* 0x000e280000000a00 */
[----:B------:R-:W0:Y:S02]  /*01a0*/  LD.E R9, desc[UR6][R8.64] ;  /* 0x0000000608097980 */ /* 0x000e24000c101900 */
[----:B0-----:R-:W-:-:S05]  /*01b0*/  IMAD.WIDE R6, R9, 0x4, R6 ;  /* 0x0000000409067825 */ /* 0x001fca00078e0206 */
[----:B------:R-:W2:Y:S04]  /*01c0*/  LDG.E R4, desc[UR6][R6.64] ;  /* 0x0000000606047981 */ /* 0x000ea8000c1e1900 */
[----:B------:R-:W2:Y:S01]  /*01d0*/  LDG.E R11, desc[UR6][R6.64+0x4] ;  /* 0x00000406060b7981 */ /* 0x000ea2000c1e1900 */
[----:B------:R-:W-:Y:S01]  /*01e0*/  BSSY.RECONVERGENT B1, `(.L_x_2) ;  /* 0x0000017000017945 */ /* 0x000fe20003800200 */
[----:B------:R-:W-:Y:S01]  /*01f0*/  IMAD.MOV.U32 R12, RZ, RZ, RZ ;  /* 0x000000ffff0c7224 */ /* 0x000fe200078e00ff */
[----:B------:R-:W0:Y:S01]  /*0200*/  S2R R3, SR_CgaCtaId ;  /* 0x0000000000037919 */ /* 0x000e220000008800 */
[----:B--2---:R-:W-:-:S13]  /*0210*/  ISETP.GE.AND P0, PT, R4, R11, PT ;  /* 0x0000000b0400720c */ /* 0x004fda0003f06270 */
[----:B0-----:R-:W-:Y:S05]  /*0220*/  @P0 BRA `(.L_x_3) ;  /* 0x0000000000480947 */ /* 0x001fea0003800000 */
[----:B------:R-:W0:Y:S01]  /*0230*/  LDC.64 R10, c[0x0][0x388] ;  /* 0x0000e200ff0a7b82 */ /* 0x000e220000000a00 */
[----:B------:R-:W-:Y:S02]  /*0240*/  IMAD.MOV.U32 R13, RZ, RZ, R4 ;  /* 0x000000ffff0d7224 */ /* 0x000fe400078e0004 */
[----:B------:R-:W-:-:S05]  /*0250*/  IMAD.MOV.U32 R12, RZ, RZ, RZ ;  /* 0x000000ffff0c7224 */ /* 0x000fca00078e00ff */
[----:B------:R-:W1:Y:S02]  /*0260*/  LDC.64 R8, c[0x0][0x390] ;  /* 0x0000e400ff087b82 */ /* 0x000e640000000a00 */
.L_x_4:
[----:B0-2---:R-:W-:-:S06]  /*0270*/  IMAD.WIDE R14, R13, 0x4, R10 ;  /* 0x000000040d0e7825 */ /* 0x005fcc00078e020a */
[----:B------:R-:W1:Y:S01]  /*0280*/  LDG.E R14, desc[UR6][R14.64] ;  /* 0x000000060e0e7981 */ /* 0x000e62000c1e1900 */
[----:B------:R-:W-:Y:S02]  /*0290*/  IMAD.MOV.U32 R4, RZ, RZ, -0x1 ;  /* 0xffffffffff047424 */ /* 0x000fe400078e00ff */
[----:B-1----:R-:W-:-:S05]  /*02a0*/  IMAD.WIDE R16, R14, 0x4, R8 ;  /* 0x000000040e107825 */ /* 0x002fca00078e0208 */
[----:B------:R-:W2:Y:S04]  /*02b0*/  ATOMG.E.CAS.STRONG.GPU PT, R4, [R16], R4, R5 ;  /* 0x00000004100473a9 */ /* 0x000ea800001ee105 */
[----:B------:R-:W3:Y:S01]  /*02c0*/  LDG.E R18, desc[UR6][R6.64+0x4] ;  /* 0x0000040606127981 */ /* 0x000ee2000c1e1900 */
[----:B------:R-:W-:Y:S01]  /*02d0*/  VIADD R13, R13, 0x1 ;  /* 0x000000010d0d7836 */ /* 0x000fe20000000000 */
[----:B--2---:R-:W-:-:S04]  /*02e0*/  ISETP.NE.AND P0, PT, R4, -0x1, PT ;  /* 0xffffffff0400780c */ /* 0x004fc80003f05270 */
[----:B---3--:R-:W-:-:S09]  /*02f0*/  ISETP.GE.AND P1, PT, R13, R18, PT ;  /* 0x000000120d00720c */ /* 0x008fd20003f26270 */
[C---:B------:R-:W-:Y:S01]  /*0300*/  @!P0 LEA R19, R12.reuse, R1, 0x2 ;  /* 0x000000010c138211 */ /* 0x040fe200078e10ff */
[----:B------:R-:W-:-:S04]  /*0310*/  @!P0 VIADD R18, R12, 0x1 ;  /* 0x000000010c128836 */ /* 0x000fc80000000000 */
[----:B------:R2:W-:Y:S01]  /*0320*/  @!P0 STL [R19], R14 ;  /* 0x0000000e13008387 */ /* 0x0005e20000100800 */
[----:B------:R-:W-:Y:S01]  /*0330*/  @!P0 IMAD.MOV.U32 R12, RZ, RZ, R18 ;  /* 0x000000ffff0c8224 */ /* 0x000fe200078e0012 */
[----:B------:R-:W-:Y:S06]  /*0340*/  @!P1 BRA `(.L_x_4) ;  /* 0xfffffffc00c89947 */ /* 0x000fec000383ffff */
.L_x_3:
[----:B------:R-:W-:Y:S05]  /*0350*/  BSYNC.RECONVERGENT B1 ;  /* 0x0000000000017941 */ /* 0x000fea0003800200 */
.L_x_2:
[----:B------:R-:W-:Y:S02]  /*0360*/  VOTE.ANY R5, PT, PT ;  /* 0x0000000000057806 */ /* 0x000fe400038e0100 */
[----:B------:R-:W-:Y:S02]  /*0370*/  MOV R4, 0x400 ;  /* 0x0000040000047802 */ /* 0x000fe40000000f00 */
[----:B------:R-:W-:-:S03]  /*0380*/  ISETP.EQ.U32.AND P0, PT, R5, -0x1, PT ;  /* 0xffffffff0500780c */ /* 0x000fc60003f02070 */
[----:B------:R-:W-:-:S05]  /*0390*/  VIADD R6, R4, 0x6400 ;  /* 0x0000640004067836 */ /* 0x000fca0000000000 */
[----:B------:R-:W-:-:S05]  /*03a0*/  LEA R5, R3, R6, 0x18 ;  /* 0x0000000603057211 */ /* 0x000fca00078ec0ff */
[----:B------:R0:W1:Y:S01]  /*03b0*/  @!P0 ATOMS.ADD R21, [R5], R12 ;  /* 0x0000000c0515838c */ /* 0x0000620000000000 */
[----:B------:R-:W-:Y:S05]  /*03c0*/  @!P0 BRA `(.L_x_5) ;  /* 0x0000000000448947 */ /* 0x000fea0003800000 */
[----:B------:R-:W3:Y:S01]  /*03d0*/  SHFL.UP P0, R7, R12, 0x1, RZ ;  /* 0x042000000c077989 */ /* 0x000ee200000000ff */
[----:B------:R-:W-:Y:S01]  /*03e0*/  IMAD.MOV.U32 R6, RZ, RZ, R12 ;  /* 0x000000ffff067224 */ /* 0x000fe200078e000c */
[----:B------:R-:W4:Y:S01]  /*03f0*/  S2R R8, SR_LANEID ;  /* 0x0000000000087919 */ /* 0x000f220000000000 */
[----:B---3--:R-:W-:-:S05]  /*0400*/  @P0 IADD3 R6, PT, PT, R12, R7, RZ ;  /* 0x000000070c060210 */ /* 0x008fca0007ffe0ff */
[----:B------:R-:W3:Y:S01]  /*0410*/  SHFL.UP P0, R7, R6, 0x2, RZ ;  /* 0x0440000006077989 */ /* 0x000ee200000000ff */
[----:B----4-:R-:W-:Y:S01]  /*0420*/  ISETP.EQ.U32.AND P1, PT, R8, 0x1f, PT ;  /* 0x0000001f0800780c */ /* 0x010fe20003f22070 */
[----:B---3--:R-:W-:-:S05]  /*0430*/  @P0 IMAD.IADD.U32 R6, R6, 0x1, R7 ;  /* 0x0000000106060824 */ /* 0x008fca00078e0007 */
[----:B------:R-:W3:Y:S02]  /*0440*/  SHFL.UP P0, R7, R6, 0x4, RZ ;  /* 0x0480000006077989 */ /* 0x000ee400000000ff */
[----:B---3--:R-:W-:-:S05]  /*0450*/  @P0 IMAD.IADD.U32 R6, R6, 0x1, R7 ;  /* 0x0000000106060824 */ /* 0x008fca00078e0007 */
[----:B------:R-:W3:Y:S02]  /*0460*/  SHFL.UP P0, R7, R6, 0x8, RZ ;  /* 0x0500000006077989 */ /* 0x000ee400000000ff */
[----:B---3--:R-:W-:-:S05]  /*0470*/  @P0 IMAD.IADD.U32 R6, R6, 0x1, R7 ;  /* 0x0000000106060824 */ /* 0x008fca00078e0007 */
[----:B------:R-:W3:Y:S02]  /*0480*/  SHFL.UP P0, R7, R6, 0x10, RZ ;  /* 0x0600000006077989 */ /* 0x000ee400000000ff */
[----:B---3--:R-:W-:-:S05]  /*0490*/  @P0 IMAD.IADD.U32 R6, R6, 0x1, R7 ;  /* 0x0000000106060824 */ /* 0x008fca00078e0007 */
[----:B0-----:R-:W1:Y:S04]  /*04a0*/  @P1 ATOMS.ADD R5, [R5], R6 ;  /* 0x000000060505138c */ /* 0x001e680000000000 */
[----:B------:R-:W-:Y:S04]  /*04b0*/  SHFL.UP P0, R8, R6, 0x1, RZ ;  /* 0x0420000006087989 */ /* 0x000fe800000000ff */
[----:B-1----:R-:W0:Y:S02]  /*04c0*/  SHFL.IDX PT, R21, R5, 0x1f, 0x1f ;  /* 0x03e01f0005157f89 */ /* 0x002e2400000e0000 */
[----:B0-----:R-:W-:-:S07]  /*04d0*/  @P0 IADD3 R21, PT, PT, R21, R8, RZ ;  /* 0x0000000815150210 */ /* 0x001fce0007ffe0ff */
.L_x_5:
[----:B------:R-:W-:-:S13]  /*04e0*/  ISETP.GE.AND P0, PT, R12, 0x1, PT ;  /* 0x000000010c00780c */ /* 0x000fda0003f06270 */
[----:B------:R-:W-:Y:S05]  /*04f0*/  @!P0 BRA `(.L_x_1) ;  /* 0x0000000400b48947 */ /* 0x000fea0003800000 */
[C---:B------:R-:W-:Y:S01]  /*0500*/  ISETP.GE.U32.AND P0, PT, R12.reuse, 0x4, PT ;  /* 0x000000040c00780c */ /* 0x040fe20003f06070 */
[----:B------:R-:W-:Y:S01]  /*0510*/  BSSY.RECONVERGENT B2, `(.L_x_6) ;  /* 0x000005e000027945 */ /* 0x000fe20003800200 */
[----:B0-----:R-:W-:Y:S01]  /*0520*/  LOP3.LUT R5, R12, 0x3, RZ, 0xc0, !PT ;  /* 0x000000030c057812 */ /* 0x001fe200078ec0ff */
[----:B------:R-:W-:-:S10]  /*0530*/  IMAD.MOV.U32 R6, RZ, RZ, RZ ;  /* 0x000000ffff067224 */ /* 0x000fd400078e00ff */
[----:B------:R-:W-:Y:S05]  /*0540*/  @!P0 BRA `(.L_x_7) ;  /* 0x0000000400688947 */ /* 0x000fea0003800000 */
[----:B------:R-:W-:Y:S01]  /*0550*/  LOP3.LUT R6, R12, 0x7ffffffc, RZ, 0xc0, !PT ;  /* 0x7ffffffc0c067812 */ /* 0x000fe200078ec0ff */
[----:B------:R-:W-:Y:S01]  /*0560*/  BSSY.RELIABLE B1, `(.L_x_8) ;  /* 0x000004c000017945 */ /* 0x000fe20003800100 */
[----:B------:R-:W-:Y:S01]  /*0570*/  LEA R7, R3, R4, 0x18 ;  /* 0x0000000403077211 */ /* 0x000fe200078ec0ff */
[----:B------:R-:W-:Y:S01]  /*0580*/  IMAD.MOV.U32 R20, RZ, RZ, RZ ;  /* 0x000000ffff147224 */ /* 0x000fe200078e00ff */
[----:B------:R-:W-:-:S13]  /*0590*/  ISETP.GT.AND P0, PT, R6, RZ, PT ;  /* 0x000000ff0600720c */ /* 0x000fda0003f04270 */
[----:B------:R-:W-:Y:S05]  /*05a0*/  @!P0 BRA `(.L_x_9) ;  /* 0x00000004001c8947 */ /* 0x000fea0003800000 */
[----:B------:R-:W-:Y:S01]  /*05b0*/  IMAD.IADD R8, R6, 0x1, -R20 ;  /* 0x0000000106087824 */ /* 0x000fe200078e0a14 */
[----:B------:R-:W-:Y:S01]  /*05c0*/  BSSY.RECONVERGENT B3, `(.L_x_10) ;  /* 0x000002a000037945 */ /* 0x000fe20003800200 */
[----:B------:R-:W-:-:S03]  /*05d0*/  PLOP3.LUT P0, PT, PT, PT, PT, 0x80, 0x8 ;  /* 0x000000000008781c */ /* 0x000fc60003f0f070 */
[----:B------:R-:W-:-:S13]  /*05e0*/  ISETP.GT.AND P1, PT, R8, 0xc, PT ;  /* 0x0000000c0800780c */ /* 0x000fda0003f24270 */
[----:B------:R-:W-:Y:S05]  /*05f0*/  @!P1 BRA `(.L_x_11) ;  /* 0x0000000000989947 */ /* 0x000fea0003800000 */
[----:B------:R-:W-:Y:S01]  /*0600*/  PLOP3.LUT P0, PT, PT, PT, PT, 0x8, 0x80 ;  /* 0x000000000080781c */ /* 0x000fe20003f0e170 */
[----:B------:R-:W-:-:S12]  /*0610*/  VIADD R22, R6, 0xfffffff4 ;  /* 0xfffffff406167836 */ /* 0x000fd80000000000 */
.L_x_12:
[----:B0-----:R-:W-:-:S05]  /*0620*/  LEA R12, R20, R1, 0x2 ;  /* 0x00000001140c7211 */ /* 0x001fca00078e10ff */
[----:B------:R-:W3:Y:S01]  /*0630*/  LDL.64 R10, [R12] ;  /* 0x000000000c0a7983 */ /* 0x000ee20000100a00 */
[----:B------:R-:W-:-:S03]  /*0640*/  VIADD R8, R20, 0x4 ;  /* 0x0000000414087836 */ /* 0x000fc60000000000 */
[----:B--2---:R-:W2:Y:S01]  /*0650*/  LDL.64 R14, [R12+0x8] ;  /* 0x000008000c0e7983 */ /* 0x004ea20000100a00 */
[----:B-1----:R-:W-:Y:S02]  /*0660*/  IMAD.IADD R16, R21, 0x1, R20 ;  /* 0x0000000115107824 */ /* 0x002fe400078e0214 */
[----:B------:R-:W-:Y:S02]  /*0670*/  VIADD R18, R20, 0xc ;  /* 0x0000000c14127836 */ /* 0x000fe40000000000 */
[----:B------:R-:W-:Y:S01]  /*0680*/  IMAD R23, R16, 0x4, R7 ;  /* 0x0000000410177824 */ /* 0x000fe200078e0207 */
[----:B------:R-:W-:Y:S01]  /*0690*/  IADD3 R16, PT, PT, R20, 0x8, RZ ;  /* 0x0000000814107810 */ /* 0x000fe20007ffe0ff */
[--C-:B------:R-:W-:Y:S02]  /*06a0*/  IMAD R25, R8, 0x4, R1.reuse ;  /* 0x0000000408197824 */ /* 0x100fe400078e0201 */
[--C-:B------:R-:W-:Y:S02]  /*06b0*/  IMAD R29, R18, 0x4, R1.reuse ;  /* 0x00000004121d7824 */ /* 0x100fe400078e0201 */
[----:B------:R-:W-:Y:S01]  /*06c0*/  IMAD R28, R16, 0x4, R1 ;  /* 0x00000004101c7824 */ /* 0x000fe200078e0201 */
[----:B------:R-:W4:Y:S04]  /*06d0*/  LDL.64 R8, [R25] ;  /* 0x0000000019087983 */ /* 0x000f280000100a00 */
[----:B------:R-:W5:Y:S04]  /*06e0*/  LDL.64 R12, [R28] ;  /* 0x000000001c0c7983 */ /* 0x000f680000100a00 */
[----:B------:R-:W5:Y:S04]  /*06f0*/  LDL.64 R16, [R29] ;  /* 0x000000001d107983 */ /* 0x000f680000100a00 */
[----:B------:R-:W5:Y:S04]  /*0700*/  LDL.64 R18, [R29+0x8] ;  /* 0x000008001d127983 */ /* 0x000f680000100a00 */
[----:B---3--:R-:W-:Y:S04]  /*0710*/  STS [R23], R10 ;  /* 0x0000000a17007388 */ /* 0x008fe80000000800 */
[----:B------:R0:W-:Y:S04]  /*0720*/  STS [R23+0x4], R11 ;  /* 0x0000040b17007388 */ /* 0x0001e80000000800 */
[----:B--2---:R-:W-:Y:S04]  /*0730*/  STS [R23+0x8], R14 ;  /* 0x0000080e17007388 */ /* 0x004fe80000000800 */
[----:B------:R1:W-:Y:S04]  /*0740*/  STS [R23+0xc], R15 ;  /* 0x00000c0f17007388 */ /* 0x0003e80000000800 */
[----:B0-----:R-:W2:Y:S04]  /*0750*/  LDL.64 R10, [R25+0x8] ;  /* 0x00000800190a7983 */ /* 0x001ea80000100a00 */
[----:B-1----:R-:W3:Y:S01]  /*0760*/  LDL.64 R14, [R28+0x8] ;  /* 0x000008001c0e7983 */ /* 0x002ee20000100a00 */
[----:B------:R-:W-:-:S03]  /*0770*/  VIADD R20, R20, 0x10 ;  /* 0x0000001014147836 */ /* 0x000fc60000000000 */
[----:B----4-:R0:W-:Y:S04]  /*0780*/  STS [R23+0x10], R8 ;  /* 0x0000100817007388 */ /* 0x0101e80000000800 */
[----:B------:R0:W-:Y:S04]  /*0790*/  STS [R23+0x14], R9 ;  /* 0x0000140917007388 */ /* 0x0001e80000000800 */
[----:B-----5:R0:W-:Y:S04]  /*07a0*/  STS [R23+0x20], R12 ;  /* 0x0000200c17007388 */ /* 0x0201e80000000800 */
[----:B------:R0:W-:Y:S04]  /*07b0*/  STS [R23+0x24], R13 ;  /* 0x0000240d17007388 */ /* 0x0001e80000000800 */
[----:B------:R0:W-:Y:S04]  /*07c0*/  STS [R23+0x30], R16 ;  /* 0x0000301017007388 */ /* 0x0001e80000000800 */
[----:B------:R0:W-:Y:S04]  /*07d0*/  STS [R23+0x34], R17 ;  /* 0x0000341117007388 */ /* 0x0001e80000000800 */
[----:B------:R0:W-:Y:S04]  /*07e0*/  STS [R23+0x38], R18 ;  /* 0x0000381217007388 */ /* 0x0001e80000000800 */
[----:B------:R0:W-:Y:S01]  /*07f0*/  STS [R23+0x3c], R19 ;  /* 0x00003c1317007388 */ /* 0x0001e20000000800 */
[----:B------:R-:W-:-:S03]  /*0800*/  ISETP.GE.AND P1, PT, R20, R22, PT ;  /* 0x000000161400720c */ /* 0x000fc60003f26270 */
[----:B--2---:R0:W-:Y:S04]  /*0810*/  STS [R23+0x18], R10 ;  /* 0x0000180a17007388 */ /* 0x0041e80000000800 */
[----:B------:R0:W-:Y:S04]  /*0820*/  STS [R23+0x1c], R11 ;  /* 0x00001c0b17007388 */ /* 0x0001e80000000800 */
[----:B---3--:R0:W-:Y:S04]  /*0830*/  STS [R23+0x28], R14 ;  /* 0x0000280e17007388 */ /* 0x0081e80000000800 */
[----:B------:R0:W-:Y:S01]  /*0840*/  STS [R23+0x2c], R15 ;  /* 0x00002c0f17007388 */ /* 0x0001e20000000800 */
[----:B------:R-:W-:Y:S05]  /*0850*/  @!P1 BRA `(.L_x_12) ;  /* 0xfffffffc00709947 */ /* 0x000fea000383ffff */
.L_x_11:
[----:B------:R-:W-:Y:S05]  /*0860*/  BSYNC.RECONVERGENT B3 ;  /* 0x0000000000037941 */ /* 0x000fea0003800200 */
.L_x_10:
[----:B0-----:R-:W-:Y:S01]  /*0870*/  IADD3 R8, PT, PT, R6, -R20, RZ ;  /* 0x8000001406087210 */ /* 0x001fe20007ffe0ff */
[----:B------:R-:W-:Y:S03]  /*0880*/  BSSY.RECONVERGENT B3, `(.L_x_13) ;  /* 0x0000016000037945 */ /* 0x000fe60003800200 */
[----:B------:R-:W-:-:S13]  /*0890*/  ISETP.GT.AND P1, PT, R8, 0x4, PT ;  /* 0x000000040800780c */ /* 0x000fda0003f24270 */
[----:B------:R-:W-:Y:S05]  /*08a0*/  @!P1 BRA `(.L_x_14) ;  /* 0x00000000004c9947 */ /* 0x000fea0003800000 */
[C---:B------:R-:W-:Y:S02]  /*08b0*/  VIADD R8, R20.reuse, 0x4 ;  /* 0x0000000414087836 */ /* 0x040fe40000000000 */
[--C-:B------:R-:W-:Y:S02]  /*08c0*/  IMAD R16, R20, 0x4, R1.reuse ;  /* 0x0000000414107824 */ /* 0x100fe400078e0201 */
[----:B------:R-:W-:-:S03]  /*08d0*/  IMAD R17, R8, 0x4, R1 ;  /* 0x0000000408117824 */ /* 0x000fc600078e0201 */
[----:B------:R-:W3:Y:S04]  /*08e0*/  LDL.64 R8, [R16] ;  /* 0x0000000010087983 */ /* 0x000ee80000100a00 */
[----:B------:R-:W4:Y:S04]  /*08f0*/  LDL.64 R10, [R16+0x8] ;  /* 0x00000800100a7983 */ /* 0x000f280000100a00 */
[----:B------:R-:W5:Y:S04]  /*0900*/  LDL.64 R12, [R17] ;  /* 0x00000000110c7983 */ /* 0x000f680000100a00 */
[----:B--2---:R-:W2:Y:S01]  /*0910*/  LDL.64 R14, [R17+0x8] ;  /* 0x00000800110e7983 */ /* 0x004ea20000100a00 */
[----:B-1----:R-:W-:Y:S01]  /*0920*/  IMAD.IADD R18, R21, 0x1, R20 ;  /* 0x0000000115127824 */ /* 0x002fe200078e0214 */
[----:B------:R-:W-:Y:S01]  /*0930*/  PLOP3.LUT P0, PT, PT, PT, PT, 0x8, 0x80 ;  /* 0x000000000080781c */ /* 0x000fe20003f0e170 */
[----:B------:R-:W-:-:S03]  /*0940*/  VIADD R20, R20, 0x8 ;  /* 0x0000000814147836 */ /* 0x000fc60000000000 */
[----:B------:R-:W-:-:S05]  /*0950*/  LEA R18, R18, R7, 0x2 ;  /* 0x0000000712127211 */ /* 0x000fca00078e10ff */
[----:B---3--:R0:W-:Y:S04]  /*0960*/  STS [R18], R8 ;  /* 0x0000000812007388 */ /* 0x0081e80000000800 */
[----:B------:R0:W-:Y:S04]  /*0970*/  STS [R18+0x4], R9 ;  /* 0x0000040912007388 */ /* 0x0001e80000000800 */
[----:B----4-:R0:W-:Y:S04]  /*0980*/  STS [R18+0x8], R10 ;  /* 0x0000080a12007388 */ /* 0x0101e80000000800 */
[----:B------:R0:W-:Y:S04]  /*0990*/  STS [R18+0xc], R11 ;  /* 0x00000c0b12007388 */ /* 0x0001e80000000800 */
[----:B-----5:R0:W-:Y:S04]  /*09a0*/  STS [R18+0x10], R12 ;  /* 0x0000100c12007388 */ /* 0x0201e80000000800 */
[----:B------:R0:W-:Y:S04]  /*09b0*/  STS [R18+0x14], R13 ;  /* 0x0000140d12007388 */ /* 0x0001e80000000800 */
[----:B--2---:R0:W-:Y:S04]  /*09c0*/  STS [R18+0x18], R14 ;  /* 0x0000180e12007388 */ /* 0x0041e80000000800 */
[----:B------:R0:W-:Y:S02]  /*09d0*/  STS [R18+0x1c], R15 ;  /* 0x00001c0f12007388 */ /* 0x0001e40000000800 */
.L_x_14:
[----:B------:R-:W-:Y:S05]  /*09e0*/  BSYNC.RECONVERGENT B3 ;  /* 0x0000000000037941 */ /* 0x000fea0003800200 */
.L_x_13:
[----:B------:R-:W-:-:S13]  /*09f0*/  ISETP.NE.OR P0, PT, R20, R6, P0 ;  /* 0x000000061400720c */ /* 0x000fda0000705670 */
[----:B------:R-:W-:Y:S05]  /*0a00*/  @!P0 BREAK.RELIABLE B1 ;  /* 0x0000000000018942 */ /* 0x000fea0003800100 */
[----:B------:R-:W-:Y:S05]  /*0a10*/  @!P0 BRA `(.L_x_7) ;  /* 0x0000000000348947 */ /* 0x000fea0003800000 */
.L_x_9:
[----:B------:R-:W-:Y:S05]  /*0a20*/  BSYNC.RELIABLE B1 ;  /* 0x0000000000017941 */ /* 0x000fea0003800100 */
.L_x_8:
[----:B0-----:R-:W-:-:S05]  /*0a30*/  IMAD R12, R20, 0x4, R1 ;  /* 0x00000004140c7824 */ /* 0x001fca00078e0201 */
[----:B---3--:R-:W3:Y:S04]  /*0a40*/  LDL.64 R8, [R12] ;  /* 0x000000000c087983 */ /* 0x008ee80000100a00 */
[----:B------:R-:W4:Y:S01]  /*0a50*/  LDL.64 R10, [R12+0x8] ;  /* 0x000008000c0a7983 */ /* 0x000f220000100a00 */
[----:B-12---:R-:W-:Y:S01]  /*0a60*/  IMAD.IADD R14, R21, 0x1, R20 ;  /* 0x00000001150e7824 */ /* 0x006fe200078e0214 */
[----:B------:R-:W-:-:S03]  /*0a70*/  IADD3 R20, PT, PT, R20, 0x4, RZ ;  /* 0x0000000414147810 */ /* 0x000fc60007ffe0ff */
[----:B------:R-:W-:Y:S01]  /*0a80*/  IMAD R14, R14, 0x4, R7 ;  /* 0x000000040e0e7824 */ /* 0x000fe200078e0207 */
[----:B------:R-:W-:-:S04]  /*0a90*/  ISETP.NE.AND P0, PT, R20, R6, PT ;  /* 0x000000061400720c */ /* 0x000fc80003f05270 */
[----:B---3--:R3:W-:Y:S04]  /*0aa0*/  STS [R14], R8 ;  /* 0x000000080e007388 */ /* 0x0087e80000000800 */
[----:B------:R3:W-:Y:S04]  /*0ab0*/  STS [R14+0x4], R9 ;  /* 0x000004090e007388 */ /* 0x0007e80000000800 */
[----:B----4-:R3:W-:Y:S04]  /*0ac0*/  STS [R14+0x8], R10 ;  /* 0x0000080a0e007388 */ /* 0x0107e80000000800 */
[----:B------:R3:W-:Y:S01]  /*0ad0*/  STS [R14+0xc], R11 ;  /* 0x00000c0b0e007388 */ /* 0x0007e20000000800 */
[----:B------:R-:W-:Y:S05]  /*0ae0*/  @P0 BRA `(.L_x_8) ;  /* 0xfffffffc00d00947 */ /* 0x000fea000383ffff */
.L_x_7:
[----:B------:R-:W-:Y:S05]  /*0af0*/  BSYNC.RECONVERGENT B2 ;  /* 0x0000000000027941 */ /* 0x000fea0003800200 */
.L_x_6:
[----:B------:R-:W-:-:S13]  /*0b00*/  ISETP.NE.AND P0, PT, R5, RZ, PT ;  /* 0x000000ff0500720c */ /* 0x000fda0003f05270 */
[----:B------:R-:W-:Y:S05]  /*0b10*/  @!P0 BRA `(.L_x_1) ;  /* 0x00000000002c8947 */ /* 0x000fea0003800000 */
[----:B0--3--:R-:W-:Y:S01]  /*0b20*/  LEA R10, R3, R4, 0x18 ;  /* 0x00000004030a7211 */ /* 0x009fe200078ec0ff */
[----:B------:R-:W-:-:S07]  /*0b30*/  IMAD.MOV.U32 R4, RZ, RZ, RZ ;  /* 0x000000ffff047224 */ /* 0x000fce00078e00ff */
.L_x_15:
[----:B----4-:R-:W-:-:S06]  /*0b40*/  IMAD R3, R6, 0x4, R1 ;  /* 0x0000000406037824 */ /* 0x010fcc00078e0201 */
[----:B------:R-:W3:Y:S01]  /*0b50*/  LDL R3, [R3] ;  /* 0x0000000003037983 */ /* 0x000ee20000100800 */
[----:B-1----:R-:W-:Y:S01]  /*0b60*/  IMAD.IADD R7, R21, 0x1, R6 ;  /* 0x0000000115077824 */ /* 0x002fe200078e0206 */
[----:B------:R-:W-:Y:S01]  /*0b70*/  IADD3 R4, PT, PT, R4, 0x1, RZ ;  /* 0x0000000104047810 */ /* 0x000fe20007ffe0ff */
[----:B------:R-:W-:Y:S02]  /*0b80*/  VIADD R6, R6, 0x1 ;  /* 0x0000000106067836 */ /* 0x000fe40000000000 */
[----:B------:R-:W-:Y:S01]  /*0b90*/  IMAD R8, R7, 0x4, R10 ;  /* 0x0000000407087824 */ /* 0x000fe200078e020a */
[----:B------:R-:W-:-:S04]  /*0ba0*/  ISETP.NE.AND P0, PT, R4, R5, PT ;  /* 0x000000050400720c */ /* 0x000fc80003f05270 */
[----:B---3--:R4:W-:Y:S09]  /*0bb0*/  STS [R8], R3 ;  /* 0x0000000308007388 */ /* 0x0089f20000000800 */
[----:B------:R-:W-:Y:S05]  /*0bc0*/  @P0 BRA `(.L_x_15) ;  /* 0xfffffffc00dc0947 */ /* 0x000fea000383ffff */
.L_x_1:
[----:B------:R-:W-:Y:S05]  /*0bd0*/  BSYNC.RECONVERGENT B0 ;  /* 0x0000000000007941 */ /* 0x000fea0003800200 */
.L_x_0:
[----:B------:R-:W-:Y:S05]  /*0be0*/  WARPSYNC.ALL ;  /* 0x0000000000007948 */ /* 0x000fea0003800000 */
[----:B------:R-:W1:Y:S08]  /*0bf0*/  S2UR UR5, SR_CgaCtaId ;  /* 0x00000000000579c3 */ /* 0x000e700000008800 */
[----:B------:R-:W-:Y:S06]  /*0c00*/  BAR.SYNC.DEFER_BLOCKING 0x0 ;  /* 0x0000000000007b1d */ /* 0x000fec0000010000 */
[----:B------:R-:W-:-:S02]  /*0c10*/  UMOV UR4, 0x400 ;  /* 0x0000040000047882 */ /* 0x000fc40000000000 */
[----:B0----5:R-:W0:Y:S01]  /*0c20*/  LDC.64 R4, c[0x0][0x3b8] ;  /* 0x0000ee00ff047b82 */ /* 0x021e220000000a00 */
[----:B------:R-:W2:Y:S01]  /*0c30*/  S2R R7, SR_LANEID ;  /* 0x0000000000077919 */ /* 0x000ea20000000000 */
[----:B-1----:R-:W-:-:S03]  /*0c40*/  ULEA UR4, UR5, UR4, 0x18 ;  /* 0x0000000405047291 */ /* 0x002fc6000f8ec0ff */
[----:B------:R-:W-:Y:S02]  /*0c50*/  VOTEU.ANY UR5, UPT, PT ;  /* 0x0000000000057886 */ /* 0x000fe400038e0100 */
[----:B---34-:R-:W2:Y:S01]  /*0c60*/  FLO.U32 R8, UR5 ;  /* 0x0000000500087d00 */ /* 0x018ea200080e0000 */
[----:B------:R-:W-:-:S03]  /*0c70*/  UPOPC UR8, UR5 ;  /* 0x00000005000872bf */ /* 0x000fc60008000000 */
[----:B------:R-:W1:Y:S01]  /*0c80*/  LDS R3, [UR4+0x6400] ;  /* 0x00640004ff037984 */ /* 0x000e620008000800 */
[----:B--2---:R-:W-:Y:S02]  /*0c90*/  ISETP.EQ.U32.AND P0, PT, R8, R7, PT ;  /* 0x000000070800720c */ /* 0x004fe40003f02070 */
[----:B-1----:R-:W-:-:S11]  /*0ca0*/  IMAD R7, R3, UR8, RZ ;  /* 0x0000000803077c24 */ /* 0x002fd6000f8e02ff */
[----:B0-----:R-:W2:Y:S01]  /*0cb0*/  @P0 ATOMG.E.ADD.STRONG.GPU PT, R7, desc[UR6][R4.64], R7 ;  /* 0x80000007040709a8 */ /* 0x001ea200081ef106 */
[----:B------:R-:W0:Y:S01]  /*0cc0*/  LDC R6, c[0x0][0x370] ;  /* 0x0000dc00ff067b82 */ /* 0x000e220000000800 */
[----:B------:R-:W-:Y:S01]  /*0cd0*/  ISETP.GE.AND P1, PT, R0, R3, PT ;  /* 0x000000030000720c */ /* 0x000fe20003f26270 */
[----:B------:R-:W-:Y:S01]  /*0ce0*/  BSSY.RECONVERGENT B0, `(.L_x_16) ;  /* 0x0000012000007945 */ /* 0x000fe20003800200 */
[----:B------:R-:W1:Y:S01]  /*0cf0*/  S2R R9, SR_LTMASK ;  /* 0x0000000000097919 */ /* 0x000e620000003900 */
[----:B0-----:R-:W-:Y:S02]  /*0d00*/  ISETP.NE.AND P0, PT, R6, 0x1, PT ;  /* 0x000000010600780c */ /* 0x001fe40003f05270 */
[----:B-1----:R-:W-:-:S06]  /*0d10*/  LOP3.LUT R9, R9, UR5, RZ, 0xc0, !PT ;  /* 0x0000000509097c12 */ /* 0x002fcc000f8ec0ff */
[----:B------:R-:W0:Y:S01]  /*0d20*/  POPC R9, R9 ;  /* 0x0000000900097309 */ /* 0x000e220000000000 */
[----:B--2---:R-:W0:Y:S02]  /*0d30*/  SHFL.IDX PT, R8, R7, R8, 0x1f ;  /* 0x00001f0807087589 */ /* 0x004e2400000e0000 */
[----:B0-----:R-:W-:Y:S01]  /*0d40*/  IMAD R3, R3, R9, R8 ;  /* 0x0000000903037224 */ /* 0x001fe200078e0208 */
[----:B------:R-:W-:Y:S06]  /*0d50*/  @P1 BRA `(.L_x_17) ;  /* 0x0000000000281947 */ /* 0x000fec0003800000 */
[----:B------:R-:W-:-:S07]  /*0d60*/  IMAD.MOV.U32 R8, RZ, RZ, R0 ;  /* 0x000000ffff087224 */ /* 0x000fce00078e0000 */
.L_x_18:
[----:B------:R-:W-:Y:S01]  /*0d70*/  LEA R9, R8, UR4, 0x2 ;  /* 0x0000000408097c11 */ /* 0x000fe2000f8e10ff */
[--C-:B------:R-:W-:Y:S02]  /*0d80*/  IMAD.IADD R7, R3, 0x1, R8.reuse ;  /* 0x0000000103077824 */ /* 0x100fe400078e0208 */
[----:B------:R-:W-:Y:S02]  /*0d90*/  IMAD.IADD R8, R2, 0x1, R8 ;  /* 0x0000000102087824 */ /* 0x000fe400078e0208 */
[----:B------:R-:W-:Y:S01]  /*0da0*/  IMAD.WIDE R6, R7, 0x4, R26 ;  /* 0x0000000407067825 */ /* 0x000fe200078e021a */
[----:B------:R-:W0:Y:S04]  /*0db0*/  LDS R9, [R9] ;  /* 0x0000000009097984 */ /* 0x000e280000000800 */
[----:B0-----:R-:W-:Y:S04]  /*0dc0*/  ST.E desc[UR6][R6.64], R9 ;  /* 0x0000000906007985 */ /* 0x001fe8000c101906 */
[----:B------:R-:W0:Y:S02]  /*0dd0*/  LDS R11, [UR4+0x6400] ;  /* 0x00640004ff0b7984 */ /* 0x000e240008000800 */
[----:B0-----:R-:W-:-:S13]  /*0de0*/  ISETP.GE.AND P1, PT, R8, R11, PT ;  /* 0x0000000b0800720c */ /* 0x001fda0003f26270 */
[----:B------:R-:W-:Y:S05]  /*0df0*/  @!P1 BRA `(.L_x_18) ;  /* 0xfffffffc00dc9947 */ /* 0x000fea000383ffff */
.L_x_17:
[----:B------:R-:W-:Y:S05]  /*0e00*/  BSYNC.RECONVERGENT B0 ;  /* 0x0000000000007941 */ /* 0x000fea0003800200 */
.L_x_16:
[----:B------:R-:W-:Y:S06]  /*0e10*/  BAR.SYNC.DEFER_BLOCKING 0x0 ;  /* 0x0000000000007b1d */ /* 0x000fec0000010000 */
[----:B------:R-:W-:Y:S05]  /*0e20*/  @P0 EXIT ;  /* 0x000000000000094d */ /* 0x000fea0003800000 */
[----:B------:R-:W2:Y:S02]  /*0e30*/  LDG.E R5, desc[UR6][R4.64] ;  /* 0x0000000604057981 */ /* 0x000ea4000c1e1900 */
[----:B--2---:R-:W-:-:S04]  /*0e40*/  ISETP.GT.U32.AND P0, PT, R5, R2, PT ;  /* 0x000000020500720c */ /* 0x004fc80003f04070 */
[----:B------:R-:W-:-:S13]  /*0e50*/  ISETP.LT.OR P0, PT, R5, 0x1, P0 ;  /* 0x000000010500780c */ /* 0x000fda0000701670 */
[----:B------:R-:W-:Y:S05]  /*0e60*/  @P0 EXIT ;  /* 0x000000000000094d */ /* 0x000fea0003800000 */
[----:B------:R-:W-:-:S07]  /*0e70*/  IADD3 R3, PT, PT, R1, 0x8, RZ ;  /* 0x0000000801037810 */ /* 0x000fce0007ffe0ff */
.L_x_37:
[----:B------:R-:W0:Y:S01]  /*0e80*/  LDC.64 R26, c[0x0][0x3a8] ;  /* 0x0000ea00ff1a7b82 */ /* 0x000e220000000a00 */
[----:B------:R-:W-:-:S07]  /*0e90*/  ISETP.NE.AND P0, PT, R0, RZ, PT ;  /* 0x000000ff0000720c */ /* 0x000fce0003f05270 */
[----:B------:R-:W1:Y:S06]  /*0ea0*/  LDC.64 R4, c[0x0][0x3a0] ;  /* 0x0000e800ff047b82 */ /* 0x000e6c0000000a00 */
[----:B0-----:R-:W2:Y:S04]  /*0eb0*/  @!P0 LDG.E.64 R12, desc[UR6][R26.64] ;  /* 0x000000061a0c8981 */ /* 0x001ea8000c1e1b00 */
[----:B-1----:R-:W3:Y:S01]  /*0ec0*/  @!P0 LDG.E.64 R6, desc[UR6][R4.64] ;  /* 0x0000000604068981 */ /* 0x002ee2000c1e1b00 */
[----:B------:R-:W0:Y:S08]  /*0ed0*/  @!P0 LDC.64 R14, c[0x0][0x3b8] ;  /* 0x0000ee00ff0e8b82 */ /* 0x000e300000000a00 */
[----:B------:R-:W1:Y:S01]  /*0ee0*/  LDC.64 R8, c[0x0][0x3b0] ;  /* 0x0000ec00ff087b82 */ /* 0x000e620000000a00 */
[----:B--2---:R2:W-:Y:S04]  /*0ef0*/  @!P0 STG.E.64 desc[UR6][R4.64], R12 ;  /* 0x0000000c04008986 */ /* 0x0045e8000c101b06 */
[----:B---3--:R3:W-:Y:S04]  /*0f00*/  @!P0 STG.E.64 desc[UR6][R26.64], R6 ;  /* 0x000000061a008986 */ /* 0x0087e8000c101b06 */
[----:B0-----:R-:W4:Y:S04]  /*0f10*/  @!P0 LDG.E R19, desc[UR6][R14.64] ;  /* 0x000000060e138981 */ /* 0x001f28000c1e1900 */
[----:B-1----:R-:W2:Y:S01]  /*0f20*/  @!P0 LDG.E R17, desc[UR6][R8.64] ;  /* 0x0000000608118981 */ /* 0x002ea2000c1e1900 */
[----:B------:R-:W0:Y:S03]  /*0f30*/  LDC.64 R10, c[0x0][0x398] ;  /* 0x0000e600ff0a7b82 */ /* 0x000e260000000a00 */
[----:B----4-:R1:W-:Y:S04]  /*0f40*/  @!P0 STG.E desc[UR6][R8.64], R19 ;  /* 0x0000001308008986 */ /* 0x0103e8000c101906 */
[----:B--2---:R1:W-:Y:S04]  /*0f50*/  @!P0 STG.E desc[UR6][R14.64], R17 ;  /* 0x000000110e008986 */ /* 0x0043e8000c101906 */
[----:B0-----:R-:W2:Y:S01]  /*0f60*/  @!P0 LDG.E R16, desc[UR6][R10.64] ;  /* 0x000000060a108981 */ /* 0x001ea2000c1e1900 */
[----:B------:R-:W0:Y:S01]  /*0f70*/  @!P0 S2R R23, SR_CgaCtaId ;  /* 0x0000000000178919 */ /* 0x000e220000008800 */
[----:B--2---:R-:W-:-:S05]  /*0f80*/  @!P0 VIADD R21, R16, 0x1 ;  /* 0x0000000110158836 */ /* 0x004fca0000000000 */
[----:B------:R1:W-:Y:S01]  /*0f90*/  @!P0 STG.E desc[UR6][R10.64], R21 ;  /* 0x000000150a008986 */ /* 0x0003e2000c101906 */
[----:B------:R-:W-:Y:S06]  /*0fa0*/  BAR.SYNC.DEFER_BLOCKING 0x0 ;  /* 0x0000000000007b1d */ /* 0x000fec0000010000 */
[----:B------:R-:W2:Y:S01]  /*0fb0*/  LDG.E R13, desc[UR6][R8.64] ;  /* 0x00000006080d7981 */ /* 0x000ea2000c1e1900 */
[----:B---3--:R-:W-:Y:S01]  /*0fc0*/  @!P0 MOV R6, 0x400 ;  /* 0x0000040000068802 */ /* 0x008fe20000000f00 */
[----:B------:R-:W-:Y:S02]  /*0fd0*/  BSSY.RECONVERGENT B0, `(.L_x_19) ;  /* 0x00000a6000007945 */ /* 0x000fe40003800200 */
[----:B------:R1:W5:Y:S01]  /*0fe0*/  LDG.E R7, desc[UR6][R10.64] ;  /* 0x000000060a077981 */ /* 0x000362000c1e1900 */
[----:B0-----:R-:W-:-:S03]  /*0ff0*/  @!P0 LEA R6, R23, R6, 0x18 ;  /* 0x0000000617068211 */ /* 0x001fc600078ec0ff */
[----:B------:R-:W5:Y:S04]  /*1000*/  LDG.E.64 R4, desc[UR6][R4.64] ;  /* 0x0000000604047981 */ /* 0x000f68000c1e1b00 */
[----:B------:R1:W-:Y:S04]  /*1010*/  @!P0 STS [R6+0x6400], RZ ;  /* 0x006400ff06008388 */ /* 0x0003e80000000800 */
[----:B------:R-:W5:Y:S01]  /*1020*/  LDG.E.64 R26, desc[UR6][R26.64] ;  /* 0x000000061a1a7981 */ /* 0x000f62000c1e1b00 */
[----:B------:R-:W-:Y:S01]  /*1030*/  BAR.SYNC.DEFER_BLOCKING 0x0 ;  /* 0x0000000000007b1d */ /* 0x000fe20000010000 */
[----:B--2---:R-:W-:-:S13]  /*1040*/  ISETP.GE.AND P0, PT, R24, R13, PT ;  /* 0x0000000d1800720c */ /* 0x004fda0003f06270 */
[----:B-1----:R-:W-:Y:S05]  /*1050*/  @P0 BRA `(.L_x_20) ;  /* 0x0000000800740947 */ /* 0x002fea0003800000 */
[----:B-----5:R-:W-:Y:S01]  /*1060*/  IMAD.WIDE R10, R24, 0x4, R4 ;  /* 0x00000004180a7825 */ /* 0x020fe200078e0204 */
[----:B------:R-:W0:Y:S05]  /*1070*/  LDC.64 R8, c[0x0][0x380] ;  /* 0x0000e000ff087b82 */ /* 0x000e2a0000000a00 */
        /* <DEDUP_REMOVED lines=10> */
[----:B------:R-:W-:-:S07]  /*1120*/  IMAD.MOV.U32 R14, RZ, RZ, RZ ;  /* 0x000000ffff0e7224 */ /* 0x000fce00078e00ff */
[----:B------:R-:W1:Y:S02]  /*1130*/  LDC.64 R12, c[0x0][0x390] ;  /* 0x0000e400ff0c7b82 */ /* 0x000e640000000a00 */
.L_x_23:
        /* <DEDUP_REMOVED lines=14> */
.L_x_22:
[----:B------:R-:W-:Y:S05]  /*1220*/  BSYNC.RECONVERGENT B1 ;  /* 0x0000000000017941 */ /* 0x000fea0003800200 */
.L_x_21:
        /* <DEDUP_REMOVED lines=8> */
[----:B------:R-:W-:Y:S01]  /*12b0*/  MOV R6, R14 ;  /* 0x0000000e00067202 */ /* 0x000fe20000000f00 */
[----:B------:R-:W4:Y:S01]  /*12c0*/  S2R R8, SR_LANEID ;  /* 0x0000000000087919 */ /* 0x000f220000000000 */
[----:B---3--:R-:W-:-:S05]  /*12d0*/  @P0 IMAD.IADD.U32 R6, R14, 0x1, R7 ;  /* 0x000000010e060824 */ /* 0x008fca00078e0007 */
        /* <DEDUP_REMOVED lines=8> */
[----:B---3--:R-:W-:-:S05]  /*1360*/  @P0 IADD3 R6, PT, PT, R6, R7, RZ ;  /* 0x0000000706060210 */ /* 0x008fca0007ffe0ff */
[----:B------:R-:W1:Y:S04]  /*1370*/  @P1 ATOMS.ADD R7, [R9], R6 ;  /* 0x000000060907138c */ /* 0x000e680000000000 */
[----:B------:R-:W-:Y:S04]  /*1380*/  SHFL.UP P0, R8, R6, 0x1, RZ ;  /* 0x0420000006087989 */ /* 0x000fe800000000ff */
[----:B-1----:R-:W1:Y:S02]  /*1390*/  SHFL.IDX PT, R23, R7, 0x1f, 0x1f ;  /* 0x03e01f0007177f89 */ /* 0x002e6400000e0000 */
[----:B-1----:R-:W-:-:S07]  /*13a0*/  @P0 IMAD.IADD.U32 R23, R23, 0x1, R8 ;  /* 0x0000000117170824 */ /* 0x002fce00078e0008 */
.L_x_24:
[----:B------:R-:W-:-:S13]  /*13b0*/  ISETP.GE.AND P0, PT, R14, 0x1, PT ;  /* 0x000000010e00780c */ /* 0x000fda0003f06270 */
[----:B------:R-:W-:Y:S05]  /*13c0*/  @!P0 BRA `(.L_x_20) ;  /* 0x0000000400988947 */ /* 0x000fea0003800000 */
[C---:B------:R-:W-:Y:S01]  /*13d0*/  ISETP.GE.U32.AND P0, PT, R14.reuse, 0x4, PT ;  /* 0x000000040e00780c */ /* 0x040fe20003f06070 */
[----:B------:R-:W-:Y:S01]  /*13e0*/  BSSY.RECONVERGENT B2, `(.L_x_25) ;  /* 0x0000055000027945 */ /* 0x000fe20003800200 */
[----:B------:R-:W-:Y:S01]  /*13f0*/  LOP3.LUT R6, R14, 0x3, RZ, 0xc0, !PT ;  /* 0x000000030e067812 */ /* 0x000fe200078ec0ff */
[----:B------:R-:W-:-:S10]  /*1400*/  IMAD.MOV.U32 R7, RZ, RZ, RZ ;  /* 0x000000ffff077224 */ /* 0x000fd400078e00ff */
[----:B------:R-:W-:Y:S05]  /*1410*/  @!P0 BRA `(.L_x_26) ;  /* 0x0000000400448947 */ /* 0x000fea0003800000 */
[----:B------:R-:W-:Y:S01]  /*1420*/  LOP3.LUT R7, R14, 0x7ffffffc, RZ, 0xc0, !PT ;  /* 0x7ffffffc0e077812 */ /* 0x000fe200078ec0ff */
[----:B------:R-:W-:Y:S01]  /*1430*/  BSSY.RELIABLE B1, `(.L_x_27) ;  /* 0x0000044000017945 */ /* 0x000fe20003800100 */
[----:B------:R-:W-:-:S03]  /*1440*/  LEA R8, R4, R5, 0x18 ;  /* 0x0000000504087211 */ /* 0x000fc600078ec0ff */
[----:B------:R-:W-:Y:S02]  /*1450*/  IMAD.MOV R22, RZ, RZ, -R7 ;  /* 0x000000ffff167224 */ /* 0x000fe400078e0a07 */
[----:B01----:R-:W-:Y:S01]  /*1460*/  IMAD R9, R23, 0x4, R8 ;  /* 0x0000000417097824 */ /* 0x003fe200078e0208 */
[----:B------:R-:W-:Y:S02]  /*1470*/  MOV R8, R3 ;  /* 0x0000000300087202 */ /* 0x000fe40000000f00 */
[----:B------:R-:W-:Y:S01]  /*1480*/  ISETP.GE.AND P0, PT, R22, RZ, PT ;  /* 0x000000ff1600720c */ /* 0x000fe20003f06270 */
[----:B------:R-:W-:-:S12]  /*1490*/  VIADD R9, R9, 0x8 ;  /* 0x0000000809097836 */ /* 0x000fd80000000000 */
[----:B------:R-:W-:Y:S05]  /*14a0*/  @P0 BRA `(.L_x_28) ;  /* 0x0000000000f00947 */ /* 0x000fea0003800000 */
[----:B------:R-:W-:Y:S01]  /*14b0*/  IMAD.MOV R10, RZ, RZ, -R22 ;  /* 0x000000ffff0a7224 */ /* 0x000fe200078e0a16 */
[----:B------:R-:W-:Y:S01]  /*14c0*/  BSSY.RECONVERGENT B3, `(.L_x_29) ;  /* 0x0000022000037945 */ /* 0x000fe20003800200 */
[----:B------:R-:W-:-:S03]  /*14d0*/  PLOP3.LUT P0, PT, PT, PT, PT, 0x80, 0x8 ;  /* 0x000000000008781c */ /* 0x000fc60003f0f070 */
[----:B------:R-:W-:-:S13]  /*14e0*/  ISETP.GT.AND P1, PT, R10, 0xc, PT ;  /* 0x0000000c0a00780c */ /* 0x000fda0003f24270 */
[----:B------:R-:W-:Y:S05]  /*14f0*/  @!P1 BRA `(.L_x_30) ;  /* 0x0000000000789947 */ /* 0x000fea0003800000 */
[----:B------:R-:W-:-:S13]  /*1500*/  PLOP3.LUT P0, PT, PT, PT, PT, 0x8, 0x80 ;  /* 0x000000000080781c */ /* 0x000fda0003f0e170 */
.L_x_31:
[----:B------:R-:W3:Y:S04]  /*1510*/  LDL.64 R14, [R8+-0x8] ;  /* 0xfffff800080e7983 */ /* 0x000ee80000100a00 */
[----:B--2---:R-:W2:Y:S04]  /*1520*/  LDL.64 R18, [R8] ;  /* 0x0000000008127983 */ /* 0x004ea80000100a00 */
[----:B------:R-:W4:Y:S04]  /*1530*/  LDL.64 R10, [R8+0x8] ;  /* 0x00000800080a7983 */ /* 0x000f280000100a00 */
[----:B------:R-:W5:Y:S04]  /*1540*/  LDL.64 R12, [R8+0x10] ;  /* 0x00001000080c7983 */ /* 0x000f680000100a00 */
[----:B------:R-:W5:Y:S04]  /*1550*/  LDL.64 R16, [R8+0x20] ;  /* 0x0000200008107983 */ /* 0x000f680000100a00 */
[----:B------:R-:W5:Y:S04]  /*1560*/  LDL.64 R20, [R8+0x30] ;  /* 0x0000300008147983 */ /* 0x000f680000100a00 */
[----:B---3--:R-:W-:Y:S04]  /*1570*/  STS [R9+-0x8], R14 ;  /* 0xfffff80e09007388 */ /* 0x008fe80000000800 */
[----:B------:R0:W-:Y:S04]  /*1580*/  STS [R9+-0x4], R15 ;  /* 0xfffffc0f09007388 */ /* 0x0001e80000000800 */
[----:B--2---:R-:W-:Y:S04]  /*1590*/  STS [R9], R18 ;  /* 0x0000001209007388 */ /* 0x004fe80000000800 */
[----:B------:R1:W-:Y:S04]  /*15a0*/  STS [R9+0x4], R19 ;  /* 0x0000041309007388 */ /* 0x0003e80000000800 */
[----:B0-----:R-:W2:Y:S04]  /*15b0*/  LDL.64 R14, [R8+0x18] ;  /* 0x00001800080e7983 */ /* 0x001ea80000100a00 */
[----:B-1----:R0:W3:Y:S01]  /*15c0*/  LDL.64 R18, [R8+0x28] ;  /* 0x0000280008127983 */ /* 0x0020e20000100a00 */
[----:B------:R-:W-:-:S05]  /*15d0*/  VIADD R22, R22, 0x10 ;  /* 0x0000001016167836 */ /* 0x000fca0000000000 */
[----:B------:R-:W-:Y:S01]  /*15e0*/  ISETP.GE.AND P1, PT, R22, -0xc, PT ;  /* 0xfffffff41600780c */ /* 0x000fe20003f26270 */
[----:B----4-:R-:W-:Y:S01]  /*15f0*/  STS [R9+0x8], R10 ;  /* 0x0000080a09007388 */ /* 0x010fe20000000800 */
[----:B0-----:R-:W-:-:S03]  /*1600*/  VIADD R8, R8, 0x40 ;  /* 0x0000004008087836 */ /* 0x001fc60000000000 */
[----:B------:R-:W-:Y:S04]  /*1610*/  STS [R9+0xc], R11 ;  /* 0x00000c0b09007388 */ /* 0x000fe80000000800 */
[----:B-----5:R-:W-:Y:S04]  /*1620*/  STS [R9+0x10], R12 ;  /* 0x0000100c09007388 */ /* 0x020fe80000000800 */
[----:B------:R-:W-:Y:S04]  /*1630*/  STS [R9+0x14], R13 ;  /* 0x0000140d09007388 */ /* 0x000fe80000000800 */
[----:B------:R-:W-:Y:S04]  /*1640*/  STS [R9+0x20], R16 ;  /* 0x0000201009007388 */ /* 0x000fe80000000800 */
[----:B------:R-:W-:Y:S04]  /*1650*/  STS [R9+0x24], R17 ;  /* 0x0000241109007388 */ /* 0x000fe80000000800 */
[----:B------:R-:W-:Y:S04]  /*1660*/  STS [R9+0x30], R20 ;  /* 0x0000301409007388 */ /* 0x000fe80000000800 */
[----:B------:R-:W-:Y:S04]  /*1670*/  STS [R9+0x34], R21 ;  /* 0x0000341509007388 */ /* 0x000fe80000000800 */
[----:B--2---:R-:W-:Y:S04]  /*1680*/  STS [R9+0x18], R14 ;  /* 0x0000180e09007388 */ /* 0x004fe80000000800 */
[----:B------:R-:W-:Y:S04]  /*1690*/  STS [R9+0x1c], R15 ;  /* 0x00001c0f09007388 */ /* 0x000fe80000000800 */
[----:B---3--:R-:W-:Y:S04]  /*16a0*/  STS [R9+0x28], R18 ;  /* 0x0000281209007388 */ /* 0x008fe80000000800 */
[----:B------:R0:W-:Y:S02]  /*16b0*/  STS [R9+0x2c], R19 ;  /* 0x00002c1309007388 */ /* 0x0001e40000000800 */
[----:B0-----:R-:W-:Y:S01]  /*16c0*/  IADD3 R9, PT, PT, R9, 0x40, RZ ;  /* 0x0000004009097810 */ /* 0x001fe20007ffe0ff */
[----:B------:R-:W-:Y:S06]  /*16d0*/  @!P1 BRA `(.L_x_31) ;  /* 0xfffffffc008c9947 */ /* 0x000fec000383ffff */
.L_x_30:
[----:B------:R-:W-:Y:S05]  /*16e0*/  BSYNC.RECONVERGENT B3 ;  /* 0x0000000000037941 */ /* 0x000fea0003800200 */
.L_x_29:
[----:B------:R-:W-:Y:S01]  /*16f0*/  IMAD.MOV R10, RZ, RZ, -R22 ;  /* 0x000000ffff0a7224 */ /* 0x000fe200078e0a16 */
[----:B------:R-:W-:Y:S04]  /*1700*/  BSSY.RECONVERGENT B3, `(.L_x_32) ;  /* 0x0000013000037945 */ /* 0x000fe80003800200 */
[----:B------:R-:W-:-:S13]  /*1710*/  ISETP.GT.AND P1, PT, R10, 0x4, PT ;  /* 0x000000040a00780c */ /* 0x000fda0003f24270 */
[----:B------:R-:W-:Y:S05]  /*1720*/  @!P1 BRA `(.L_x_33) ;  /* 0x0000000000409947 */ /* 0x000fea0003800000 */
[----:B------:R-:W3:Y:S04]  /*1730*/  LDL.64 R10, [R8+-0x8] ;  /* 0xfffff800080a7983 */ /* 0x000ee80000100a00 */
[----:B------:R-:W4:Y:S04]  /*1740*/  LDL.64 R12, [R8] ;  /* 0x00000000080c7983 */ /* 0x000f280000100a00 */
[----:B------:R-:W5:Y:S04]  /*1750*/  LDL.64 R14, [R8+0x8] ;  /* 0x00000800080e7983 */ /* 0x000f680000100a00 */
[----:B------:R0:W2:Y:S01]  /*1760*/  LDL.64 R16, [R8+0x10] ;  /* 0x0000100008107983 */ /* 0x0000a20000100a00 */
[----:B------:R-:W-:Y:S01]  /*1770*/  PLOP3.LUT P0, PT, PT, PT, PT, 0x8, 0x80 ;  /* 0x000000000080781c */ /* 0x000fe20003f0e170 */
[----:B------:R-:W-:-:S02]  /*1780*/  VIADD R22, R22, 0x8 ;  /* 0x0000000816167836 */ /* 0x000fc40000000000 */
[----:B0-----:R-:W-:Y:S01]  /*1790*/  VIADD R8, R8, 0x20 ;  /* 0x0000002008087836 */ /* 0x001fe20000000000 */
[----:B---3--:R-:W-:Y:S04]  /*17a0*/  STS [R9+-0x8], R10 ;  /* 0xfffff80a09007388 */ /* 0x008fe80000000800 */
[----:B------:R-:W-:Y:S04]  /*17b0*/  STS [R9+-0x4], R11 ;  /* 0xfffffc0b09007388 */ /* 0x000fe80000000800 */
[----:B----4-:R-:W-:Y:S04]  /*17c0*/  STS [R9], R12 ;  /* 0x0000000c09007388 */ /* 0x010fe80000000800 */
[----:B------:R-:W-:Y:S04]  /*17d0*/  STS [R9+0x4], R13 ;  /* 0x0000040d09007388 */ /* 0x000fe80000000800 */
[----:B-----5:R-:W-:Y:S04]  /*17e0*/  STS [R9+0x8], R14 ;  /* 0x0000080e09007388 */ /* 0x020fe80000000800 */
[----:B------:R-:W-:Y:S04]  /*17f0*/  STS [R9+0xc], R15 ;  /* 0x00000c0f09007388 */ /* 0x000fe80000000800 */
[----:B--2---:R-:W-:Y:S04]  /*1800*/  STS [R9+0x10], R16 ;  /* 0x0000101009007388 */ /* 0x004fe80000000800 */
[----:B------:R0:W-:Y:S02]  /*1810*/  STS [R9+0x14], R17 ;  /* 0x0000141109007388 */ /* 0x0001e40000000800 */
[----:B0-----:R-:W-:-:S07]  /*1820*/  VIADD R9, R9, 0x20 ;  /* 0x0000002009097836 */ /* 0x001fce0000000000 */
.L_x_33:
[----:B------:R-:W-:Y:S05]  /*1830*/  BSYNC.RECONVERGENT B3 ;  /* 0x0000000000037941 */ /* 0x000fea0003800200 */
.L_x_32:
[----:B------:R-:W-:-:S13]  /*1840*/  ISETP.NE.OR P0, PT, R22, RZ, P0 ;  /* 0x000000ff1600720c */ /* 0x000fda0000705670 */
[----:B------:R-:W-:Y:S05]  /*1850*/  @!P0 BREAK.RELIABLE B1 ;  /* 0x0000000000018942 */ /* 0x000fea0003800100 */
[----:B------:R-:W-:Y:S05]  /*1860*/  @!P0 BRA `(.L_x_26) ;  /* 0x0000000000308947 */ /* 0x000fea0003800000 */
.L_x_28:
[----:B------:R-:W-:Y:S05]  /*1870*/  BSYNC.RELIABLE B1 ;  /* 0x0000000000017941 */ /* 0x000fea0003800100 */
.L_x_27:
[----:B------:R-:W3:Y:S04]  /*1880*/  LDL.64 R10, [R8+-0x8] ;  /* 0xfffff800080a7983 */ /* 0x000ee80000100a00 */
[----:B------:R0:W4:Y:S01]  /*1890*/  LDL.64 R12, [R8] ;  /* 0x00000000080c7983 */ /* 0x0001220000100a00 */
[----:B------:R-:W-:-:S04]  /*18a0*/  IADD3 R22, PT, PT, R22, 0x4, RZ ;  /* 0x0000000416167810 */ /* 0x000fc80007ffe0ff */
[----:B------:R-:W-:Y:S01]  /*18b0*/  ISETP.NE.AND P0, PT, R22, RZ, PT ;  /* 0x000000ff1600720c */ /* 0x000fe20003f05270 */
[----:B0-----:R-:W-:Y:S01]  /*18c0*/  VIADD R8, R8, 0x10 ;  /* 0x0000001008087836 */ /* 0x001fe20000000000 */
[----:B---3--:R-:W-:Y:S04]  /*18d0*/  STS [R9+-0x8], R10 ;  /* 0xfffff80a09007388 */ /* 0x008fe80000000800 */
[----:B------:R-:W-:Y:S04]  /*18e0*/  STS [R9+-0x4], R11 ;  /* 0xfffffc0b09007388 */ /* 0x000fe80000000800 */
[----:B----4-:R-:W-:Y:S04]  /*18f0*/  STS [R9], R12 ;  /* 0x0000000c09007388 */ /* 0x010fe80000000800 */
[----:B------:R0:W-:Y:S02]  /*1900*/  STS [R9+0x4], R13 ;  /* 0x0000040d09007388 */ /* 0x0001e40000000800 */
[----:B0-----:R-:W-:Y:S01]  /*1910*/  VIADD R9, R9, 0x10 ;  /* 0x0000001009097836 */ /* 0x001fe20000000000 */
[----:B------:R-:W-:Y:S06]  /*1920*/  @P0 BRA `(.L_x_27) ;  /* 0xfffffffc00d40947 */ /* 0x000fec000383ffff */
.L_x_26:
[----:B------:R-:W-:Y:S05]  /*1930*/  BSYNC.RECONVERGENT B2 ;  /* 0x0000000000027941 */ /* 0x000fea0003800200 */
.L_x_25:
[----:B------:R-:W-:-:S13]  /*1940*/  ISETP.NE.AND P0, PT, R6, RZ, PT ;  /* 0x000000ff0600720c */ /* 0x000fda0003f05270 */
[----:B------:R-:W-:Y:S05]  /*1950*/  @!P0 BRA `(.L_x_20) ;  /* 0x0000000000348947 */ /* 0x000fea0003800000 */
[----:B------:R-:W-:-:S05]  /*1960*/  IMAD R10, R7, 0x4, R1 ;  /* 0x00000004070a7824 */ /* 0x000fca00078e0201 */
[----:B0-----:R-:W3:Y:S01]  /*1970*/  LDL.64 R8, [R10] ;  /* 0x000000000a087983 */ /* 0x001ee20000100a00 */
[----:B-1----:R-:W-:Y:S01]  /*1980*/  IMAD.IADD R7, R23, 0x1, R7 ;  /* 0x0000000117077824 */ /* 0x002fe200078e0207 */
[----:B------:R-:W-:Y:S02]  /*1990*/  LEA R4, R4, R5, 0x18 ;  /* 0x0000000504047211 */ /* 0x000fe400078ec0ff */
[----:B------:R-:W-:Y:S02]  /*19a0*/  ISETP.NE.AND P0, PT, R6, 0x1, PT ;  /* 0x000000010600780c */ /* 0x000fe40003f05270 */
[----:B------:R-:W-:-:S05]  /*19b0*/  LEA R7, R7, R4, 0x2 ;  /* 0x0000000407077211 */ /* 0x000fca00078e10ff */
[----:B---3--:R3:W-:Y:S06]  /*19c0*/  STS [R7], R8 ;  /* 0x0000000807007388 */ /* 0x0087ec0000000800 */
[----:B------:R-:W-:Y:S05]  /*19d0*/  @!P0 BRA `(.L_x_20) ;  /* 0x0000000000148947 */ /* 0x000fea0003800000 */
[----:B------:R4:W-:Y:S01]  /*19e0*/  STS [R7+0x4], R9 ;  /* 0x0000040907007388 */ /* 0x0009e20000000800 */
[----:B------:R-:W-:-:S13]  /*19f0*/  ISETP.NE.AND P0, PT, R6, 0x2, PT ;  /* 0x000000020600780c */ /* 0x000fda0003f05270 */
[----:B----4-:R-:W-:Y:S05]  /*1a00*/  @!P0 BRA `(.L_x_20) ;  /* 0x0000000000088947 */ /* 0x010fea0003800000 */
[----:B------:R-:W4:Y:S04]  /*1a10*/  LDL R10, [R10+0x8] ;  /* 0x000008000a0a7983 */ /* 0x000f280000100800 */
[----:B----4-:R4:W-:Y:S02]  /*1a20*/  STS [R7+0x8], R10 ;  /* 0x0000080a07007388 */ /* 0x0109e40000000800 */
.L_x_20:
[----:B------:R-:W-:Y:S05]  /*1a30*/  BSYNC.RECONVERGENT B0 ;  /* 0x0000000000007941 */ /* 0x000fea0003800200 */
.L_x_19:
[----:B------:R-:W-:Y:S05]  /*1a40*/  WARPSYNC.ALL ;  /* 0x0000000000007948 */ /* 0x000fea0003800000 */
[----:B------:R-:W1:Y:S08]  /*1a50*/  S2UR UR5, SR_CgaCtaId ;  /* 0x00000000000579c3 */ /* 0x000e700000008800 */
[----:B------:R-:W-:Y:S06]  /*1a60*/  BAR.SYNC.DEFER_BLOCKING 0x0 ;  /* 0x0000000000007b1d */ /* 0x000fec0000010000 */
[----:B------:R-:W-:-:S02]  /*1a70*/  UMOV UR4, 0x400 ;  /* 0x0000040000047882 */ /* 0x000fc40000000000 */
[----:B-----5:R-:W2:Y:S01]  /*1a80*/  LDC.64 R4, c[0x0][0x3b8] ;  /* 0x0000ee00ff047b82 */ /* 0x020ea20000000a00 */
[----:B0-----:R-:W0:Y:S01]  /*1a90*/  S2R R9, SR_LANEID ;  /* 0x0000000000097919 */ /* 0x001e220000000000 */
[----:B-1----:R-:W-:-:S03]  /*1aa0*/  ULEA UR4, UR5, UR4, 0x18 ;  /* 0x0000000405047291 */ /* 0x002fc6000f8ec0ff */
[----:B------:R-:W-:Y:S02]  /*1ab0*/  VOTEU.ANY UR5, UPT, PT ;  /* 0x0000000000057886 */ /* 0x000fe400038e0100 */
[----:B------:R-:W0:Y:S01]  /*1ac0*/  FLO.U32 R6, UR5 ;  /* 0x0000000500067d00 */ /* 0x000e2200080e0000 */
[----:B------:R-:W-:-:S03]  /*1ad0*/  UPOPC UR8, UR5 ;  /* 0x00000005000872bf */ /* 0x000fc60008000000 */
[----:B---34-:R-:W1:Y:S01]  /*1ae0*/  LDS R7, [UR4+0x6400] ;  /* 0x00640004ff077984 */ /* 0x018e620008000800 */
[----:B0-----:R-:W-:Y:S02]  /*1af0*/  ISETP.EQ.U32.AND P0, PT, R6, R9, PT ;  /* 0x000000090600720c */ /* 0x001fe40003f02070 */
[----:B-1----:R-:W-:-:S11]  /*1b00*/  IMAD R9, R7, UR8, RZ ;  /* 0x0000000807097c24 */ /* 0x002fd6000f8e02ff */
[----:B--2---:R-:W2:Y:S01]  /*1b10*/  @P0 ATOMG.E.ADD.STRONG.GPU PT, R9, desc[UR6][R4.64], R9 ;  /* 0x80000009040909a8 */ /* 0x004ea200081ef106 */
[----:B------:R-:W-:Y:S01]  /*1b20*/  ISETP.GE.AND P0, PT, R0, R7, PT ;  /* 0x000000070000720c */ /* 0x000fe20003f06270 */
[----:B------:R-:W-:Y:S01]  /*1b30*/  BSSY.RECONVERGENT B0, `(.L_x_34) ;  /* 0x0000011000007945 */ /* 0x000fe20003800200 */
[----:B------:R-:W0:Y:S02]  /*1b40*/  S2R R10, SR_LTMASK ;  /* 0x00000000000a7919 */ /* 0x000e240000003900 */
[----:B0-----:R-:W-:-:S06]  /*1b50*/  LOP3.LUT R10, R10, UR5, RZ, 0xc0, !PT ;  /* 0x000000050a0a7c12 */ /* 0x001fcc000f8ec0ff */
[----:B------:R-:W0:Y:S01]  /*1b60*/  POPC R10, R10 ;  /* 0x0000000a000a7309 */ /* 0x000e220000000000 */
[----:B--2---:R-:W0:Y:S02]  /*1b70*/  SHFL.IDX PT, R8, R9, R6, 0x1f ;  /* 0x00001f0609087589 */ /* 0x004e2400000e0000 */
[----:B0-----:R-:W-:Y:S01]  /*1b80*/  IMAD R8, R7, R10, R8 ;  /* 0x0000000a07087224 */ /* 0x001fe200078e0208 */
[----:B------:R-:W-:Y:S06]  /*1b90*/  @P0 BRA `(.L_x_35) ;  /* 0x0000000000280947 */ /* 0x000fec0003800000 */
[----:B------:R-:W-:-:S07]  /*1ba0*/  IMAD.MOV.U32 R9, RZ, RZ, R0 ;  /* 0x000000ffff097224 */ /* 0x000fce00078e0000 */
.L_x_36:
[----:B------:R-:W-:Y:S01]  /*1bb0*/  LEA R10, R9, UR4, 0x2 ;  /* 0x00000004090a7c11 */ /* 0x000fe2000f8e10ff */
[--C-:B------:R-:W-:Y:S02]  /*1bc0*/  IMAD.IADD R7, R8, 0x1, R9.reuse ;  /* 0x0000000108077824 */ /* 0x100fe400078e0209 */
[----:B------:R-:W-:Y:S02]  /*1bd0*/  IMAD.IADD R9, R2, 0x1, R9 ;  /* 0x0000000102097824 */ /* 0x000fe400078e0209 */
[----:B------:R-:W0:Y:S01]  /*1be0*/  LDS R11, [R10] ;  /* 0x000000000a0b7984 */ /* 0x000e220000000800 */
[----:B------:R-:W-:-:S05]  /*1bf0*/  IMAD.WIDE R6, R7, 0x4, R26 ;  /* 0x0000000407067825 */ /* 0x000fca00078e021a */
[----:B0-----:R-:W-:Y:S04]  /*1c00*/  ST.E desc[UR6][R6.64], R11 ;  /* 0x0000000b06007985 */ /* 0x001fe8000c101906 */
[----:B------:R-:W0:Y:S02]  /*1c10*/  LDS R12, [UR4+0x6400] ;  /* 0x00640004ff0c7984 */ /* 0x000e240008000800 */
[----:B0-----:R-:W-:-:S13]  /*1c20*/  ISETP.GE.AND P0, PT, R9, R12, PT ;  /* 0x0000000c0900720c */ /* 0x001fda0003f06270 */
[----:B------:R-:W-:Y:S05]  /*1c30*/  @!P0 BRA `(.L_x_36) ;  /* 0xfffffffc00dc8947 */ /* 0x000fea000383ffff */
.L_x_35:
[----:B------:R-:W-:Y:S05]  /*1c40*/  BSYNC.RECONVERGENT B0 ;  /* 0x0000000000007941 */ /* 0x000fea0003800200 */
.L_x_34:
[----:B------:R-:W-:Y:S06]  /*1c50*/  BAR.SYNC.DEFER_BLOCKING 0x0 ;  /* 0x0000000000007b1d */ /* 0x000fec0000010000 */
[----:B------:R-:W2:Y:S02]  /*1c60*/  LDG.E R5, desc[UR6][R4.64] ;  /* 0x0000000604057981 */ /* 0x000ea4000c1e1900 */
[----:B--2---:R-:W-:-:S04]  /*1c70*/  ISETP.GT.U32.AND P0, PT, R5, R2, PT ;  /* 0x000000020500720c */ /* 0x004fc80003f04070 */
[----:B------:R-:W-:-:S13]  /*1c80*/  ISETP.LT.OR P0, PT, R5, 0x1, P0 ;  /* 0x000000010500780c */ /* 0x000fda0000701670 */
[----:B------:R-:W-:Y:S05]  /*1c90*/  @!P0 BRA `(.L_x_37) ;  /* 0xfffffff000788947 */ /* 0x000fea000383ffff */
[----:B------:R-:W-:Y:S05]  /*1ca0*/  EXIT ;  /* 0x000000000000794d */ /* 0x000fea0003800000 */
.L_x_38:
[----:B------:R-:W-:-:S00]  /*1cb0*/  BRA `(.L_x_38) ;  /* 0xfffffffc00fc7947 */ /* 0x000fc0000383ffff */
[----:B------:R-:W-:-:S00]  /*1cc0*/  NOP ;  /* 0x0000000000007918 */ /* 0x000fc00000000000 */
        /* <DEDUP_REMOVED lines=11> */
.L_x_76:


//--------------------- .text._Z30bfs_vertix_block_privatizationPiS_S_iS_S_iS_ --------------------------
	.section	.text._Z30bfs_vertix_block_privatizationPiS_S_iS_S_iS_,"ax",@progbits
	.align	128
        .global         _Z30bfs_vertix_block_privatizationPiS_S_iS_S_iS_
        .type           _Z30bfs_vertix_block_privatizationPiS_S_iS_S_iS_,@function
        .size           _Z30bfs_vertix_block_privatizationPiS_S_iS_S_iS_,(.L_x_77 - _Z30bfs_vertix_block_privatizationPiS_S_iS_S_iS_)
        .other          _Z30bfs_vertix_block_privatizationPiS_S_iS_S_iS_,@"STO_CUDA_ENTRY STV_DEFAULT"
_Z30bfs_vertix_block_privatizationPiS_S_iS_S_iS_:
.text._Z30bfs_vertix_block_privatizationPiS_S_iS_S_iS_:
[----:B------:R-:W0:Y:S01]  /*0000*/  LDC R1, c[0x0][0x37c] ;  /* 0x0000df00ff017b82 */ /* 0x000e220000000800 */
[----:B------:R-:W1:Y:S07]  /*0010*/  S2R R0, SR_TID.X ;  /* 0x0000000000007919 */ /* 0x000e6e0000002100 */
[----:B------:R-:W2:Y:S01]  /*0020*/  S2UR UR4, SR_CTAID.X ;  /* 0x00000000000479c3 */ /* 0x000ea20000002500 */
[----:B------:R-:W3:Y:S01]  /*0030*/  LDCU UR5, c[0x0][0x3b0] ;  /* 0x00007600ff0577ac */ /* 0x000ee20008000800 */
[----:B------:R-:W-:Y:S01]  /*0040*/  BSSY.RECONVERGENT B0, `(.L_x_39) ;  /* 0x00000ab000007945 */ /* 0x000fe20003800200 */
[----:B0-----:R-:W-:Y:S01]  /*0050*/  VIADD R1, R1, 0xffffff38 ;  /* 0xffffff3801017836 */ /* 0x001fe20000000000 */
[----:B------:R-:W0:Y:S04]  /*0060*/  LDCU.64 UR6, c[0x0][0x358] ;  /* 0x00006b00ff0677ac */ /* 0x000e280008000a00 */
[----:B------:R-:W2:Y:S01]  /*0070*/  LDC R19, c[0x0][0x360] ;  /* 0x0000d800ff137b82 */ /* 0x000ea20000000800 */
[----:B-1----:R-:W-:-:S13]  /*0080*/  ISETP.NE.AND P0, PT, R0, RZ, PT ;  /* 0x000000ff0000720c */ /* 0x002fda0003f05270 */
[----:B------:R-:W1:Y:S01]  /*0090*/  @!P0 S2R R3, SR_CgaCtaId ;  /* 0x0000000000038919 */ /* 0x000e620000008800 */
[----:B------:R-:W-:-:S04]  /*00a0*/  @!P0 MOV R2, 0x400 ;  /* 0x0000040000028802 */ /* 0x000fc80000000f00 */
[----:B-1----:R-:W-:Y:S01]  /*00b0*/  @!P0 LEA R2, R3, R2, 0x18 ;  /* 0x0000000203028211 */ /* 0x002fe200078ec0ff */
[----:B--2---:R-:W-:-:S04]  /*00c0*/  IMAD R3, R19, UR4, R0 ;  /* 0x0000000413037c24 */ /* 0x004fc8000f8e0200 */
[----:B------:R1:W-:Y:S01]  /*00d0*/  @!P0 STS [R2+0x6400], RZ ;  /* 0x006400ff02008388 */ /* 0x0003e20000000800 */
[----:B------:R-:W-:Y:S01]  /*00e0*/  BAR.SYNC.DEFER_BLOCKING 0x0 ;  /* 0x0000000000007b1d */ /* 0x000fe20000010000 */
[----:B---3--:R-:W-:-:S13]  /*00f0*/  ISETP.GE.AND P0, PT, R3, UR5, PT ;  /* 0x0000000503007c0c */ /* 0x008fda000bf06270 */
[----:B01----:R-:W-:Y:S05]  /*0100*/  @P0 BRA `(.L_x_40) ;  /* 0x0000000800780947 */ /* 0x003fea0003800000 */
[----:B------:R-:W0:Y:S02]  /*0110*/  LDC.64 R4, c[0x0][0x3a0] ;  /* 0x0000e800ff047b82 */ /* 0x000e240000000a00 */
[----:B0-----:R-:W-:-:S06]  /*0120*/  IMAD.WIDE R4, R3, 0x4, R4 ;  /* 0x0000000403047825 */ /* 0x001fcc00078e0204 */
[----:B------:R-:W0:Y:S01]  /*0130*/  LDC.64 R2, c[0x0][0x380] ;  /* 0x0000e000ff027b82 */ /* 0x000e220000000a00 */
[----:B------:R-:W0:Y:S02]  /*0140*/  LDG.E R5, desc[UR6][R4.64] ;  /* 0x0000000604057981 */ /* 0x000e24000c1e1900 */
        /* <DEDUP_REMOVED lines=11> */
.L_x_43:
[----:B0-2---:R-:W-:-:S06]  /*0200*/  IMAD.WIDE R10, R9, 0x4, R4 ;  /* 0x00000004090a7825 */ /* 0x005fcc00078e0204 */
[----:B------:R-:W1:Y:S01]  /*0210*/  LDG.E R11, desc[UR6][R10.64] ;  /* 0x000000060a0b7981 */ /* 0x000e62000c1e1900 */
[----:B------:R-:W0:Y:S01]  /*0220*/  LDC R21, c[0x0][0x398] ;  /* 0x0000e600ff157b82 */ /* 0x000e220000000800 */
[----:B------:R-:W-:Y:S02]  /*0230*/  IMAD.MOV.U32 R20, RZ, RZ, -0x1 ;  /* 0xffffffffff147424 */ /* 0x000fe400078e00ff */
[----:B-1----:R-:W-:-:S06]  /*0240*/  IMAD.WIDE R12, R11, 0x4, R6 ;  /* 0x000000040b0c7825 */ /* 0x002fcc00078e0206 */
[----:B0-----:R-:W2:Y:S04]  /*0250*/  ATOMG.E.CAS.STRONG.GPU PT, R12, [R12], R20, R21 ;  /* 0x000000140c0c73a9 */ /* 0x001ea800001ee115 */
        /* <DEDUP_REMOVED lines=9> */
.L_x_42:
[----:B------:R-:W-:Y:S05]  /*02f0*/  BSYNC.RECONVERGENT B1 ;  /* 0x0000000000017941 */ /* 0x000fea0003800200 */
.L_x_41:
        /* <DEDUP_REMOVED lines=17> */
[----:B---3--:R-:W-:-:S05]  /*0410*/  @P0 IADD3 R2, PT, PT, R2, R5, RZ ;  /* 0x0000000502020210 */ /* 0x008fca0007ffe0ff */
[----:B------:R-:W3:Y:S02]  /*0420*/  SHFL.UP P0, R5, R2, 0x10, RZ ;  /* 0x0600000002057989 */ /* 0x000ee400000000ff */
[----:B---3--:R-:W-:-:S05]  /*0430*/  @P0 IMAD.IADD.U32 R2, R2, 0x1, R5 ;  /* 0x0000000102020824 */ /* 0x008fca00078e0005 */
[----:B0-----:R-:W1:Y:S04]  /*0440*/  @P1 ATOMS.ADD R3, [R3], R2 ;  /* 0x000000020303138c */ /* 0x001e680000000000 */
[----:B------:R-:W-:Y:S04]  /*0450*/  SHFL.UP P0, R5, R2, 0x1, RZ ;  /* 0x0420000002057989 */ /* 0x000fe800000000ff */
[----:B-1----:R-:W0:Y:S02]  /*0460*/  SHFL.IDX PT, R20, R3, 0x1f, 0x1f ;  /* 0x03e01f0003147f89 */ /* 0x002e2400000e0000 */
[----:B0-----:R-:W-:-:S07]  /*0470*/  @P0 IMAD.IADD.U32 R20, R20, 0x1, R5 ;  /* 0x0000000114140824 */ /* 0x001fce00078e0005 */
.L_x_44:
        /* <DEDUP_REMOVED lines=9> */
[----:B------:R-:W-:Y:S01]  /*0510*/  LEA R25, R18, R21, 0x18 ;  /* 0x0000001512197211 */ /* 0x000fe200078ec0ff */
[----:B------:R-:W-:Y:S01]  /*0520*/  VIADD R24, R1, 0x8 ;  /* 0x0000000801187836 */ /* 0x000fe20000000000 */
[----:B------:R-:W-:-:S03]  /*0530*/  IADD3 R26, PT, PT, -R23, RZ, RZ ;  /* 0x000000ff171a7210 */ /* 0x000fc60007ffe1ff */
[----:B-1----:R-:W-:Y:S01]  /*0540*/  IMAD R25, R20, 0x4, R25 ;  /* 0x0000000414197824 */ /* 0x002fe200078e0219 */
[----:B------:R-:W-:-:S03]  /*0550*/  ISETP.GE.AND P0, PT, R26, RZ, PT ;  /* 0x000000ff1a00720c */ /* 0x000fc60003f06270 */
[----:B------:R-:W-:-:S10]  /*0560*/  VIADD R25, R25, 0x8 ;  /* 0x0000000819197836 */ /* 0x000fd40000000000 */
[----:B------:R-:W-:Y:S05]  /*0570*/  @P0 BRA `(.L_x_48) ;  /* 0x0000000000f00947 */ /* 0x000fea0003800000 */
[----:B------:R-:W-:Y:S01]  /*0580*/  IADD3 R2, PT, PT, -R26, RZ, RZ ;  /* 0x000000ff1a027210 */ /* 0x000fe20007ffe1ff */
[----:B------:R-:W-:Y:S01]  /*0590*/  BSSY.RECONVERGENT B3, `(.L_x_49) ;  /* 0x0000022000037945 */ /* 0x000fe20003800200 */
[----:B------:R-:W-:Y:S02]  /*05a0*/  PLOP3.LUT P0, PT, PT, PT, PT, 0x80, 0x8 ;  /* 0x000000000008781c */ /* 0x000fe40003f0f070 */
[----:B------:R-:W-:-:S13]  /*05b0*/  ISETP.GT.AND P1, PT, R2, 0xc, PT ;  /* 0x0000000c0200780c */ /* 0x000fda0003f24270 */
[----:B------:R-:W-:Y:S05]  /*05c0*/  @!P1 BRA `(.L_x_50) ;  /* 0x0000000000789947 */ /* 0x000fea0003800000 */
[----:B------:R-:W-:-:S13]  /*05d0*/  PLOP3.LUT P0, PT, PT, PT, PT, 0x8, 0x80 ;  /* 0x000000000080781c */ /* 0x000fda0003f0e170 */
.L_x_51:
[----:B0-----:R-:W3:Y:S04]  /*05e0*/  LDL.64 R2, [R24+-0x8] ;  /* 0xfffff80018027983 */ /* 0x001ee80000100a00 */
[----:B------:R-:W4:Y:S04]  /*05f0*/  LDL.64 R4, [R24] ;  /* 0x0000000018047983 */ /* 0x000f280000100a00 */
[----:B------:R-:W5:Y:S04]  /*0600*/  LDL.64 R6, [R24+0x8] ;  /* 0x0000080018067983 */ /* 0x000f680000100a00 */
[----:B------:R-:W5:Y:S04]  /*0610*/  LDL.64 R8, [R24+0x10] ;  /* 0x0000100018087983 */ /* 0x000f680000100a00 */
[----:B--2---:R-:W2:Y:S04]  /*0620*/  LDL.64 R10, [R24+0x18] ;  /* 0x00001800180a7983 */ /* 0x004ea80000100a00 */
[----:B------:R-:W2:Y:S04]  /*0630*/  LDL.64 R12, [R24+0x20] ;  /* 0x00002000180c7983 */ /* 0x000ea80000100a00 */
[----:B------:R-:W2:Y:S04]  /*0640*/  LDL.64 R14, [R24+0x28] ;  /* 0x00002800180e7983 */ /* 0x000ea80000100a00 */
[----:B------:R0:W2:Y:S01]  /*0650*/  LDL.64 R16, [R24+0x30] ;  /* 0x0000300018107983 */ /* 0x0000a20000100a00 */
[----:B------:R-:W-:-:S05]  /*0660*/  VIADD R26, R26, 0x10 ;  /* 0x000000101a1a7836 */ /* 0x000fca0000000000 */
[----:B------:R-:W-:Y:S01]  /*0670*/  ISETP.GE.AND P1, PT, R26, -0xc, PT ;  /* 0xfffffff41a00780c */ /* 0x000fe20003f26270 */
[----:B0-----:R-:W-:Y:S01]  /*0680*/  VIADD R24, R24, 0x40 ;  /* 0x0000004018187836 */ /* 0x001fe20000000000 */
[----:B---3--:R-:W-:Y:S04]  /*0690*/  STS [R25+-0x8], R2 ;  /* 0xfffff80219007388 */ /* 0x008fe80000000800 */
[----:B------:R-:W-:Y:S04]  /*06a0*/  STS [R25+-0x4], R3 ;  /* 0xfffffc0319007388 */ /* 0x000fe80000000800 */
[----:B----4-:R-:W-:Y:S04]  /*06b0*/  STS [R25], R4 ;  /* 0x0000000419007388 */ /* 0x010fe80000000800 */
[----:B------:R-:W-:Y:S04]  /*06c0*/  STS [R25+0x4], R5 ;  /* 0x0000040519007388 */ /* 0x000fe80000000800 */
[----:B-----5:R-:W-:Y:S04]  /*06d0*/  STS [R25+0x8], R6 ;  /* 0x0000080619007388 */ /* 0x020fe80000000800 */
[----:B------:R-:W-:Y:S04]  /*06e0*/  STS [R25+0xc], R7 ;  /* 0x00000c0719007388 */ /* 0x000fe80000000800 */
[----:B------:R-:W-:Y:S04]  /*06f0*/  STS [R25+0x10], R8 ;  /* 0x0000100819007388 */ /* 0x000fe80000000800 */
[----:B------:R-:W-:Y:S04]  /*0700*/  STS [R25+0x14], R9 ;  /* 0x0000140919007388 */ /* 0x000fe80000000800 */
[----:B--2---:R-:W-:Y:S04]  /*0710*/  STS [R25+0x18], R10 ;  /* 0x0000180a19007388 */ /* 0x004fe80000000800 */
[----:B------:R-:W-:Y:S04]  /*0720*/  STS [R25+0x1c], R11 ;  /* 0x00001c0b19007388 */ /* 0x000fe80000000800 */
[----:B------:R-:W-:Y:S04]  /*0730*/  STS [R25+0x20], R12 ;  /* 0x0000200c19007388 */ /* 0x000fe80000000800 */
[----:B------:R-:W-:Y:S04]  /*0740*/  STS [R25+0x24], R13 ;  /* 0x0000240d19007388 */ /* 0x000fe80000000800 */
[----:B------:R-:W-:Y:S04]  /*0750*/  STS [R25+0x28], R14 ;  /* 0x0000280e19007388 */ /* 0x000fe80000000800 */
[----:B------:R-:W-:Y:S04]  /*0760*/  STS [R25+0x2c], R15 ;  /* 0x00002c0f19007388 */ /* 0x000fe80000000800 */
[----:B------:R-:W-:Y:S04]  /*0770*/  STS [R25+0x30], R16 ;  /* 0x0000301019007388 */ /* 0x000fe80000000800 */
[----:B------:R0:W-:Y:S02]  /*0780*/  STS [R25+0x34], R17 ;  /* 0x0000341119007388 */ /* 0x0001e40000000800 */
[----:B0-----:R-:W-:Y:S01]  /*0790*/  VIADD R25, R25, 0x40 ;  /* 0x0000004019197836 */ /* 0x001fe20000000000 */
[----:B------:R-:W-:Y:S06]  /*07a0*/  @!P1 BRA `(.L_x_51) ;  /* 0xfffffffc008c9947 */ /* 0x000fec000383ffff */
.L_x_50:
[----:B------:R-:W-:Y:S05]  /*07b0*/  BSYNC.RECONVERGENT B3 ;  /* 0x0000000000037941 */ /* 0x000fea0003800200 */
.L_x_49:
[----:B------:R-:W-:Y:S01]  /*07c0*/  IADD3 R2, PT, PT, -R26, RZ, RZ ;  /* 0x000000ff1a027210 */ /* 0x000fe20007ffe1ff */
[----:B------:R-:W-:Y:S03]  /*07d0*/  BSSY.RECONVERGENT B3, `(.L_x_52) ;  /* 0x0000013000037945 */ /* 0x000fe60003800200 */
[----:B------:R-:W-:-:S13]  /*07e0*/  ISETP.GT.AND P1, PT, R2, 0x4, PT ;  /* 0x000000040200780c */ /* 0x000fda0003f24270 */
[----:B------:R-:W-:Y:S05]  /*07f0*/  @!P1 BRA `(.L_x_53) ;  /* 0x0000000000409947 */ /* 0x000fea0003800000 */
[----:B0-----:R-:W3:Y:S04]  /*0800*/  LDL.64 R2, [R24+-0x8] ;  /* 0xfffff80018027983 */ /* 0x001ee80000100a00 */
        /* <DEDUP_REMOVED lines=15> */
.L_x_53:
[----:B------:R-:W-:Y:S05]  /*0900*/  BSYNC.RECONVERGENT B3 ;  /* 0x0000000000037941 */ /* 0x000fea0003800200 */
.L_x_52:
[----:B------:R-:W-:-:S13]  /*0910*/  ISETP.NE.OR P0, PT, R26, RZ, P0 ;  /* 0x000000ff1a00720c */ /* 0x000fda0000705670 */
[----:B------:R-:W-:Y:S05]  /*0920*/  @!P0 BREAK.RELIABLE B1 ;  /* 0x0000000000018942 */ /* 0x000fea0003800100 */
[----:B------:R-:W-:Y:S05]  /*0930*/  @!P0 BRA `(.L_x_46) ;  /* 0x0000000000308947 */ /* 0x000fea0003800000 */
.L_x_48:
[----:B------:R-:W-:Y:S05]  /*0940*/  BSYNC.RELIABLE B1 ;  /* 0x0000000000017941 */ /* 0x000fea0003800100 */
.L_x_47:
[----:B0-----:R-:W3:Y:S04]  /*0950*/  LDL.64 R2, [R24+-0x8] ;  /* 0xfffff80018027983 */ /* 0x001ee80000100a00 */
        /* <DEDUP_REMOVED lines=10> */
.L_x_46:
[----:B------:R-:W-:Y:S05]  /*0a00*/  BSYNC.RECONVERGENT B2 ;  /* 0x0000000000027941 */ /* 0x000fea0003800200 */
.L_x_45:
[----:B------:R-:W-:-:S13]  /*0a10*/  ISETP.NE.AND P0, PT, R22, RZ, PT ;  /* 0x000000ff1600720c */ /* 0x000fda0003f05270 */
[----:B------:R-:W-:Y:S05]  /*0a20*/  @!P0 BRA `(.L_x_40) ;  /* 0x0000000000308947 */ /* 0x000fea0003800000 */
[----:B------:R-:W-:Y:S01]  /*0a30*/  LEA R21, R18, R21, 0x18 ;  /* 0x0000001512157211 */ /* 0x000fe200078ec0ff */
[----:B-1----:R-:W-:Y:S01]  /*0a40*/  IMAD.IADD R20, R20, 0x1, R23 ;  /* 0x0000000114147824 */ /* 0x002fe200078e0217 */
[----:B------:R-:W-:Y:S01]  /*0a50*/  IADD3 R22, PT, PT, -R22, RZ, RZ ;  /* 0x000000ff16167210 */ /* 0x000fe20007ffe1ff */
[----:B------:R-:W-:Y:S02]  /*0a60*/  IMAD R23, R23, 0x4, R1 ;  /* 0x0000000417177824 */ /* 0x000fe400078e0201 */
[----:B------:R-:W-:-:S07]  /*0a70*/  IMAD R20, R20, 0x4, R21 ;  /* 0x0000000414147824 */ /* 0x000fce00078e0215 */
.L_x_54:
[----:B0-----:R0:W3:Y:S01]  /*0a80*/  LDL R3, [R23] ;  /* 0x0000000017037983 */ /* 0x0010e20000100800 */
[----:B------:R-:W-:-:S05]  /*0a90*/  VIADD R22, R22, 0x1 ;  /* 0x0000000116167836 */ /* 0x000fca0000000000 */
[----:B------:R-:W-:Y:S01]  /*0aa0*/  ISETP.NE.AND P0, PT, R22, RZ, PT ;  /* 0x000000ff1600720c */ /* 0x000fe20003f05270 */
[----:B0-----:R-:W-:Y:S01]  /*0ab0*/  VIADD R23, R23, 0x4 ;  /* 0x0000000417177836 */ /* 0x001fe20000000000 */
[----:B---3--:R0:W-:Y:S02]  /*0ac0*/  STS [R20], R3 ;  /* 0x0000000314007388 */ /* 0x0081e40000000800 */
[----:B0-----:R-:W-:-:S09]  /*0ad0*/  IADD3 R20, PT, PT, R20, 0x4, RZ ;  /* 0x0000000414147810 */ /* 0x001fd20007ffe0ff */
[----:B------:R-:W-:Y:S05]  /*0ae0*/  @P0 BRA `(.L_x_54) ;  /* 0xfffffffc00e40947 */ /* 0x000fea000383ffff */
.L_x_40:
[----:B------:R-:W-:Y:S05]  /*0af0*/  BSYNC.RECONVERGENT B0 ;  /* 0x0000000000007941 */ /* 0x000fea0003800200 */
.L_x_39:
[----:B------:R-:W-:Y:S05]  /*0b00*/  WARPSYNC.ALL ;  /* 0x0000000000007948 */ /* 0x000fea0003800000 */
[----:B------:R-:W3:Y:S08]  /*0b10*/  S2UR UR5, SR_CgaCtaId ;  /* 0x00000000000579c3 */ /* 0x000ef00000008800 */
[----:B------:R-:W-:Y:S06]  /*0b20*/  BAR.SYNC.DEFER_BLOCKING 0x0 ;  /* 0x0000000000007b1d */ /* 0x000fec0000010000 */
[----:B------:R-:W-:-:S02]  /*0b30*/  UMOV UR4, 0x400 ;  /* 0x0000040000047882 */ /* 0x000fc40000000000 */
[----:B0-----:R-:W0:Y:S01]  /*0b40*/  LDC.64 R2, c[0x0][0x3b8] ;  /* 0x0000ee00ff027b82 */ /* 0x001e220000000a00 */
[----:B------:R-:W4:Y:S01]  /*0b50*/  S2R R5, SR_LANEID ;  /* 0x0000000000057919 */ /* 0x000f220000000000 */
[----:B---3--:R-:W-:-:S03]  /*0b60*/  ULEA UR4, UR5, UR4, 0x18 ;  /* 0x0000000405047291 */ /* 0x008fc6000f8ec0ff */
[----:B------:R-:W-:Y:S02]  /*0b70*/  VOTEU.ANY UR5, UPT, PT ;  /* 0x0000000000057886 */ /* 0x000fe400038e0100 */
[----:B------:R-:W4:Y:S01]  /*0b80*/  FLO.U32 R4, UR5 ;  /* 0x0000000500047d00 */ /* 0x000f2200080e0000 */
[----:B------:R-:W-:-:S03]  /*0b90*/  UPOPC UR8, UR5 ;  /* 0x00000005000872bf */ /* 0x000fc60008000000 */
[----:B------:R-:W3:Y:S01]  /*0ba0*/  LDS R7, [UR4+0x6400] ;  /* 0x00640004ff077984 */ /* 0x000ee20008000800 */
[----:B----4-:R-:W-:Y:S02]  /*0bb0*/  ISETP.EQ.U32.AND P0, PT, R4, R5, PT ;  /* 0x000000050400720c */ /* 0x010fe40003f02070 */
[----:B---3--:R-:W-:-:S11]  /*0bc0*/  IMAD R5, R7, UR8, RZ ;  /* 0x0000000807057c24 */ /* 0x008fd6000f8e02ff */
[----:B0-----:R-:W3:Y:S01]  /*0bd0*/  @P0 ATOMG.E.ADD.STRONG.GPU PT, R3, desc[UR6][R2.64], R5 ;  /* 0x80000005020309a8 */ /* 0x001ee200081ef106 */
[----:B------:R-:W-:Y:S01]  /*0be0*/  ISETP.GE.AND P0, PT, R0, R7, PT ;  /* 0x000000070000720c */ /* 0x000fe20003f06270 */
[----:B------:R-:W0:Y:S02]  /*0bf0*/  S2R R6, SR_LTMASK ;  /* 0x0000000000067919 */ /* 0x000e240000003900 */
[----:B0-----:R-:W-:Y:S02]  /*0c00*/  LOP3.LUT R8, R6, UR5, RZ, 0xc0, !PT ;  /* 0x0000000506087c12 */ /* 0x001fe4000f8ec0ff */
[----:B---3--:R0:W3:Y:S08]  /*0c10*/  SHFL.IDX PT, R6, R3, R4, 0x1f ;  /* 0x00001f0403067589 */ /* 0x0080f000000e0000 */
[----:B------:R-:W-:Y:S05]  /*0c20*/  @P0 EXIT ;  /* 0x000000000000094d */ /* 0x000fea0003800000 */
[----:B0-----:R-:W0:Y:S01]  /*0c30*/  LDC.64 R4, c[0x0][0x3a8] ;  /* 0x0000ea00ff047b82 */ /* 0x001e220000000a00 */
[----:B------:R-:W3:Y:S02]  /*0c40*/  POPC R9, R8 ;  /* 0x0000000800097309 */ /* 0x000ee40000000000 */
[----:B---3--:R-:W-:-:S07]  /*0c50*/  IMAD R9, R7, R9, R6 ;  /* 0x0000000907097224 */ /* 0x008fce00078e0206 */
.L_x_55:
[----:B------:R-:W-:Y:S01]  /*0c60*/  LEA R6, R0, UR4, 0x2 ;  /* 0x0000000400067c11 */ /* 0x000fe2000f8e10ff */
[--C-:B---3--:R-:W-:Y:S02]  /*0c70*/  IMAD.IADD R3, R9, 0x1, R0.reuse ;  /* 0x0000000109037824 */ /* 0x108fe400078e0200 */
[----:B------:R-:W-:Y:S02]  /*0c80*/  IMAD.IADD R0, R19, 0x1, R0 ;  /* 0x0000000113007824 */ /* 0x000fe400078e0200 */
[----:B--2---:R-:W2:Y:S01]  /*0c90*/  LDS R11, [R6] ;  /* 0x00000000060b7984 */ /* 0x004ea20000000800 */
[----:B0-----:R-:W-:Y:S02]  /*0ca0*/  IMAD.WIDE R2, R3, 0x4, R4 ;  /* 0x0000000403027825 */ /* 0x001fe400078e0204 */
[----:B------:R-:W-:-:S03]  /*0cb0*/  ISETP.GE.AND P0, PT, R0, R7, PT ;  /* 0x000000070000720c */ /* 0x000fc60003f06270 */
[----:B--2---:R3:W-:Y:S10]  /*0cc0*/  STG.E desc[UR6][R2.64], R11 ;  /* 0x0000000b02007986 */ /* 0x0047f4000c101906 */
[----:B------:R-:W-:Y:S05]  /*0cd0*/  @!P0 BRA `(.L_x_55) ;  /* 0xfffffffc00e08947 */ /* 0x000fea000383ffff */
[----:B------:R-:W-:Y:S05]  /*0ce0*/  EXIT ;  /* 0x000000000000794d */ /* 0x000fea0003800000 */
.L_x_56:
        /* <DEDUP_REMOVED lines=9> */
.L_x_77:


//--------------------- .text._Z28bfs_vertix_reg_privatizationPiS_S_iS_S_iS_ --------------------------
	.section	.text._Z28bfs_vertix_reg_privatizationPiS_S_iS_S_iS_,"ax",@progbits
	.align	128
        .global         _Z28bfs_vertix_reg_privatizationPiS_S_iS_S_iS_
        .type           _Z28bfs_vertix_reg_privatizationPiS_S_iS_S_iS_,@function
        .size           _Z28bfs_vertix_reg_privatizationPiS_S_iS_S_iS_,(.L_x_78 - _Z28bfs_vertix_reg_privatizationPiS_S_iS_S_iS_)
        .other          _Z28bfs_vertix_reg_privatizationPiS_S_iS_S_iS_,@"STO_CUDA_ENTRY STV_DEFAULT"
_Z28bfs_vertix_reg_privatizationPiS_S_iS_S_iS_:
.text._Z28bfs_vertix_reg_privatizationPiS_S_iS_S_iS_:
[----:B------:R-:W0:Y:S01]  /*0000*/  LDC R1, c[0x0][0x37c] ;  /* 0x0000df00ff017b82 */ /* 0x000e220000000800 */
[----:B------:R-:W1:Y:S07]  /*0010*/  S2R R3, SR_TID.X ;  /* 0x0000000000037919 */ /* 0x000e6e0000002100 */
[----:B------:R-:W1:Y:S01]  /*0020*/  S2UR UR4, SR_CTAID.X ;  /* 0x00000000000479c3 */ /* 0x000e620000002500 */
[----:B------:R-:W2:Y:S01]  /*0030*/  LDCU UR5, c[0x0][0x3b0] ;  /* 0x00007600ff0577ac */ /* 0x000ea20008000800 */
[----:B0-----:R-:W-:-:S06]  /*0040*/  VIADD R1, R1, 0xffffff38 ;  /* 0xffffff3801017836 */ /* 0x001fcc0000000000 */
[----:B------:R-:W1:Y:S02]  /*0050*/  LDC R0, c[0x0][0x360] ;  /* 0x0000d800ff007b82 */ /* 0x000e640000000800 */
[----:B-1----:R-:W-:-:S05]  /*0060*/  IMAD R3, R0, UR4, R3 ;  /* 0x0000000400037c24 */ /* 0x002fca000f8e0203 */
[----:B--2---:R-:W-:-:S13]  /*0070*/  ISETP.GE.AND P0, PT, R3, UR5, PT ;  /* 0x0000000503007c0c */ /* 0x004fda000bf06270 */
[----:B------:R-:W-:Y:S05]  /*0080*/  @P0 EXIT ;  /* 0x000000000000094d */ /* 0x000fea0003800000 */
[----:B------:R-:W0:Y:S01]  /*0090*/  LDC.64 R8, c[0x0][0x3a0] ;  /* 0x0000e800ff087b82 */ /* 0x000e220000000a00 */
[----:B------:R-:W1:Y:S07]  /*00a0*/  LDCU.64 UR6, c[0x0][0x358] ;  /* 0x00006b00ff0677ac */ /* 0x000e6e0008000a00 */
[----:B------:R-:W2:Y:S01]  /*00b0*/  LDC.64 R4, c[0x0][0x380] ;  /* 0x0000e000ff047b82 */ /* 0x000ea20000000a00 */
[----:B0-----:R-:W-:-:S06]  /*00c0*/  IMAD.WIDE R8, R3, 0x4, R8 ;  /* 0x0000000403087825 */ /* 0x001fcc00078e0208 */
[----:B-1----:R-:W2:Y:S02]  /*00d0*/  LDG.E R9, desc[UR6][R8.64] ;  /* 0x0000000608097981 */ /* 0x002ea4000c1e1900 */
[----:B--2---:R-:W-:-:S05]  /*00e0*/  IMAD.WIDE R4, R9, 0x4, R4 ;  /* 0x0000000409047825 */ /* 0x004fca00078e0204 */
[----:B------:R-:W2:Y:S04]  /*00f0*/  LDG.E R0, desc[UR6][R4.64] ;  /* 0x0000000604007981 */ /* 0x000ea8000c1e1900 */
[----:B------:R-:W2:Y:S01]  /*0100*/  LDG.E R7, desc[UR6][R4.64+0x4] ;  /* 0x0000040604077981 */ /* 0x000ea2000c1e1900 */
[----:B------:R-:W0:Y:S01]  /*0110*/  LDC.64 R2, c[0x0][0x3b8] ;  /* 0x0000ee00ff027b82 */ /* 0x000e220000000a00 */
[----:B------:R-:W-:Y:S01]  /*0120*/  BSSY.RECONVERGENT B0, `(.L_x_57) ;  /* 0x0000016000007945 */ /* 0x000fe20003800200 */
[----:B------:R-:W-:Y:S01]  /*0130*/  IMAD.MOV.U32 R6, RZ, RZ, RZ ;  /* 0x000000ffff067224 */ /* 0x000fe200078e00ff */
[----:B--2---:R-:W-:-:S13]  /*0140*/  ISETP.GE.AND P0, PT, R0, R7, PT ;  /* 0x000000070000720c */ /* 0x004fda0003f06270 */
[----:B0-----:R-:W-:Y:S05]  /*0150*/  @P0 BRA `(.L_x_58) ;  /* 0x0000000000480947 */ /* 0x001fea0003800000 */
[----:B------:R-:W0:Y:S01]  /*0160*/  LDC.64 R8, c[0x0][0x388] ;  /* 0x0000e200ff087b82 */ /* 0x000e220000000a00 */
[----:B------:R-:W-:-:S07]  /*0170*/  HFMA2 R6, -RZ, RZ, 0, 0 ;  /* 0x00000000ff067431 */ /* 0x000fce00000001ff */
[----:B------:R-:W1:Y:S02]  /*0180*/  LDC.64 R10, c[0x0][0x390] ;  /* 0x0000e400ff0a7b82 */ /* 0x000e640000000a00 */
.L_x_59:
[----:B0-2---:R-:W-:-:S06]  /*0190*/  IMAD.WIDE R12, R0, 0x4, R8 ;  /* 0x00000004000c7825 */ /* 0x005fcc00078e0208 */
[----:B------:R-:W1:Y:S01]  /*01a0*/  LDG.E R13, desc[UR6][R12.64] ;  /* 0x000000060c0d7981 */ /* 0x000e62000c1e1900 */
[----:B------:R-:W0:Y:S01]  /*01b0*/  LDC R19, c[0x0][0x398] ;  /* 0x0000e600ff137b82 */ /* 0x000e220000000800 */
[----:B------:R-:W-:Y:S02]  /*01c0*/  IMAD.MOV.U32 R18, RZ, RZ, -0x1 ;  /* 0xffffffffff127424 */ /* 0x000fe400078e00ff */
[----:B-1----:R-:W-:-:S06]  /*01d0*/  IMAD.WIDE R14, R13, 0x4, R10 ;  /* 0x000000040d0e7825 */ /* 0x002fcc00078e020a */
[----:B0-----:R-:W2:Y:S04]  /*01e0*/  ATOMG.E.CAS.STRONG.GPU PT, R14, [R14], R18, R19 ;  /* 0x000000120e0e73a9 */ /* 0x001ea800001ee113 */
[----:B------:R-:W3:Y:S01]  /*01f0*/  LDG.E R7, desc[UR6][R4.64+0x4] ;  /* 0x0000040604077981 */ /* 0x000ee2000c1e1900 */
[----:B------:R-:W-:Y:S02]  /*0200*/  IADD3 R0, PT, PT, R0, 0x1, RZ ;  /* 0x0000000100007810 */ /* 0x000fe40007ffe0ff */
[----:B--2---:R-:W-:Y:S02]  /*0210*/  ISETP.NE.AND P0, PT, R14, -0x1, PT ;  /* 0xffffffff0e00780c */ /* 0x004fe40003f05270 */
[----:B---3--:R-:W-:-:S11]  /*0220*/  ISETP.GE.AND P1, PT, R0, R7, PT ;  /* 0x000000070000720c */ /* 0x008fd60003f26270 */
[C---:B------:R-:W-:Y:S02]  /*0230*/  @!P0 IMAD R16, R6.reuse, 0x4, R1 ;  /* 0x0000000406108824 */ /* 0x040fe400078e0201 */
[----:B------:R-:W-:-:S03]  /*0240*/  @!P0 VIADD R7, R6, 0x1 ;  /* 0x0000000106078836 */ /* 0x000fc60000000000 */
[----:B------:R2:W-:Y:S01]  /*0250*/  @!P0 STL [R16], R13 ;  /* 0x0000000d10008387 */ /* 0x0005e20000100800 */
[----:B------:R-:W-:Y:S01]  /*0260*/  @!P0 IMAD.MOV.U32 R6, RZ, RZ, R7 ;  /* 0x000000ffff068224 */ /* 0x000fe200078e0007 */
[----:B------:R-:W-:Y:S06]  /*0270*/  @!P1 BRA `(.L_x_59) ;  /* 0xfffffffc00c49947 */ /* 0x000fec000383ffff */
.L_x_58:
[----:B------:R-:W-:Y:S05]  /*0280*/  BSYNC.RECONVERGENT B0 ;  /* 0x0000000000007941 */ /* 0x000fea0003800200 */
.L_x_57:
[----:B------:R-:W-:-:S04]  /*0290*/  VOTE.ANY R0, PT, PT ;  /* 0x0000000000007806 */ /* 0x000fc800038e0100 */
[----:B------:R-:W-:-:S13]  /*02a0*/  ISETP.EQ.U32.AND P0, PT, R0, -0x1, PT ;  /* 0xffffffff0000780c */ /* 0x000fda0003f02070 */
[----:B------:R0:W5:Y:S01]  /*02b0*/  @!P0 ATOMG.E.ADD.STRONG.GPU PT, R0, desc[UR6][R2.64], R6 ;  /* 0x80000006020089a8 */ /* 0x00016200081ef106 */
[----:B------:R-:W-:Y:S05]  /*02c0*/  @!P0 BRA `(.L_x_60) ;  /* 0x0000000000448947 */ /* 0x000fea0003800000 */
[----:B------:R-:W1:Y:S01]  /*02d0*/  SHFL.UP P0, R7, R6, 0x1, RZ ;  /* 0x0420000006077989 */ /* 0x000e6200000000ff */
[----:B------:R-:W-:Y:S01]  /*02e0*/  MOV R5, R6 ;  /* 0x0000000600057202 */ /* 0x000fe20000000f00 */
[----:B------:R-:W3:Y:S01]  /*02f0*/  S2R R4, SR_LANEID ;  /* 0x0000000000047919 */ /* 0x000ee20000000000 */
[----:B-1----:R-:W-:-:S05]  /*0300*/  @P0 IMAD.IADD.U32 R5, R6, 0x1, R7 ;  /* 0x0000000106050824 */ /* 0x002fca00078e0007 */
[----:B-----5:R-:W1:Y:S01]  /*0310*/  SHFL.UP P0, R0, R5, 0x2, RZ ;  /* 0x0440000005007989 */ /* 0x020e6200000000ff */
[----:B---3--:R-:W-:Y:S01]  /*0320*/  ISETP.EQ.U32.AND P1, PT, R4, 0x1f, PT ;  /* 0x0000001f0400780c */ /* 0x008fe20003f22070 */
[----:B-1----:R-:W-:-:S05]  /*0330*/  @P0 IMAD.IADD.U32 R5, R5, 0x1, R0 ;  /* 0x0000000105050824 */ /* 0x002fca00078e0000 */
[----:B------:R-:W1:Y:S02]  /*0340*/  SHFL.UP P0, R0, R5, 0x4, RZ ;  /* 0x0480000005007989 */ /* 0x000e6400000000ff */
[----:B-1----:R-:W-:-:S05]  /*0350*/  @P0 IADD3 R5, PT, PT, R5, R0, RZ ;  /* 0x0000000005050210 */ /* 0x002fca0007ffe0ff */
[----:B------:R-:W1:Y:S02]  /*0360*/  SHFL.UP P0, R0, R5, 0x8, RZ ;  /* 0x0500000005007989 */ /* 0x000e6400000000ff */
[----:B-1----:R-:W-:-:S05]  /*0370*/  @P0 IMAD.IADD.U32 R5, R5, 0x1, R0 ;  /* 0x0000000105050824 */ /* 0x002fca00078e0000 */
[----:B------:R-:W1:Y:S02]  /*0380*/  SHFL.UP P0, R0, R5, 0x10, RZ ;  /* 0x0600000005007989 */ /* 0x000e6400000000ff */
[----:B-1----:R-:W-:-:S05]  /*0390*/  @P0 IMAD.IADD.U32 R5, R5, 0x1, R0 ;  /* 0x0000000105050824 */ /* 0x002fca00078e0000 */
[----:B0-----:R-:W3:Y:S04]  /*03a0*/  @P1 ATOMG.E.ADD.STRONG.GPU PT, R2, desc[UR6][R2.64], R5 ;  /* 0x80000005020219a8 */ /* 0x001ee800081ef106 */
[----:B------:R-:W-:Y:S04]  /*03b0*/  SHFL.UP P0, R7, R5, 0x1, RZ ;  /* 0x0420000005077989 */ /* 0x000fe800000000ff */
[----:B---3--:R-:W0:Y:S02]  /*03c0*/  SHFL.IDX PT, R0, R2, 0x1f, 0x1f ;  /* 0x03e01f0002007f89 */ /* 0x008e2400000e0000 */
[----:B0-----:R-:W-:-:S07]  /*03d0*/  @P0 IADD3 R0, PT, PT, R0, R7, RZ ;  /* 0x0000000700000210 */ /* 0x001fce0007ffe0ff */
.L_x_60:
[----:B------:R-:W-:-:S13]  /*03e0*/  ISETP.GE.AND P0, PT, R6, 0x1, PT ;  /* 0x000000010600780c */ /* 0x000fda0003f06270 */
[----:B------:R-:W-:Y:S05]  /*03f0*/  @!P0 EXIT ;  /* 0x000000000000894d */ /* 0x000fea0003800000 */
[C---:B------:R-:W-:Y:S01]  /*0400*/  ISETP.GE.U32.AND P0, PT, R6.reuse, 0x4, PT ;  /* 0x000000040600780c */ /* 0x040fe20003f06070 */
[----:B------:R-:W-:Y:S01]  /*0410*/  BSSY.RECONVERGENT B1, `(.L_x_61) ;  /* 0x0000063000017945 */ /* 0x000fe20003800200 */
[----:B0-----:R-:W-:Y:S01]  /*0420*/  LOP3.LUT R2, R6, 0x3, RZ, 0xc0, !PT ;  /* 0x0000000306027812 */ /* 0x001fe200078ec0ff */
[----:B------:R-:W-:-:S10]  /*0430*/  IMAD.MOV.U32 R3, RZ, RZ, RZ ;  /* 0x000000ffff037224 */ /* 0x000fd400078e00ff */
[----:B------:R-:W-:Y:S05]  /*0440*/  @!P0 BRA `(.L_x_62) ;  /* 0x00000004007c8947 */ /* 0x000fea0003800000 */
[----:B------:R-:W0:Y:S01]  /*0450*/  LDCU.64 UR4, c[0x0][0x3a8] ;  /* 0x00007500ff0477ac */ /* 0x000e220008000a00 */
[----:B------:R-:W-:Y:S01]  /*0460*/  LOP3.LUT R3, R6, 0x7ffffffc, RZ, 0xc0, !PT ;  /* 0x7ffffffc06037812 */ /* 0x000fe200078ec0ff */
[----:B------:R-:W-:Y:S01]  /*0470*/  BSSY.RELIABLE B0, `(.L_x_63) ;  /* 0x0000050000007945 */ /* 0x000fe20003800100 */
[----:B------:R-:W-:Y:S01]  /*0480*/  VIADD R24, R1, 0x8 ;  /* 0x0000000801187836 */ /* 0x000fe20000000000 */
[----:B-----5:R-:W-:Y:S02]  /*0490*/  MOV R25, R0 ;  /* 0x0000000000197202 */ /* 0x020fe40000000f00 */
[----:B------:R-:W-:-:S04]  /*04a0*/  IADD3 R28, PT, PT, -R3, RZ, RZ ;  /* 0x000000ff031c7210 */ /* 0x000fc80007ffe1ff */
[----:B------:R-:W-:Y:S01]  /*04b0*/  ISETP.GE.AND P0, PT, R28, RZ, PT ;  /* 0x000000ff1c00720c */ /* 0x000fe20003f06270 */
[----:B0-----:R-:W-:-:S04]  /*04c0*/  UIADD3 UR4, UP0, UPT, UR4, 0x8, URZ ;  /* 0x0000000804047890 */ /* 0x001fc8000ff1e0ff */
[----:B------:R-:W-:Y:S02]  /*04d0*/  UIADD3.X UR5, UPT, UPT, URZ, UR5, URZ, UP0, !UPT ;  /* 0x00000005ff057290 */ /* 0x000fe400087fe4ff */
[----:B------:R-:W-:-:S04]  /*04e0*/  IMAD.U32 R4, RZ, RZ, UR4 ;  /* 0x00000004ff047e24 */ /* 0x000fc8000f8e00ff */
[----:B------:R-:W-:Y:S02]  /*04f0*/  MOV R5, UR5 ;  /* 0x0000000500057c02 */ /* 0x000fe40008000f00 */
[----:B------:R-:W-:Y:S05]  /*0500*/  @P0 BRA `(.L_x_64) ;  /* 0x0000000400180947 */ /* 0x000fea0003800000 */
[----:B------:R-:W-:Y:S01]  /*0510*/  IMAD.MOV R6, RZ, RZ, -R28 ;  /* 0x000000ffff067224 */ /* 0x000fe200078e0a1c */
[----:B------:R-:W-:Y:S01]  /*0520*/  BSSY.RECONVERGENT B2, `(.L_x_65) ;  /* 0x0000029000027945 */ /* 0x000fe20003800200 */
[----:B------:R-:W-:-:S03]  /*0530*/  PLOP3.LUT P0, PT, PT, PT, PT, 0x80, 0x8 ;  /* 0x000000000008781c */ /* 0x000fc60003f0f070 */
[----:B------:R-:W-:-:S13]  /*0540*/  ISETP.GT.AND P1, PT, R6, 0xc, PT ;  /* 0x0000000c0600780c */ /* 0x000fda0003f24270 */
[----:B------:R-:W-:Y:S05]  /*0550*/  @!P1 BRA `(.L_x_66) ;  /* 0x0000000000949947 */ /* 0x000fea0003800000 */
[----:B------:R-:W-:-:S13]  /*0560*/  PLOP3.LUT P0, PT, PT, PT, PT, 0x8, 0x80 ;  /* 0x000000000080781c */ /* 0x000fda0003f0e170 */
.L_x_67:
[----:B-1----:R-:W3:Y:S04]  /*0570*/  LDL.64 R8, [R24] ;  /* 0x0000000018087983 */ /* 0x002ee80000100a00 */
[----:B------:R-:W4:Y:S04]  /*0580*/  LDL.64 R6, [R24+-0x8] ;  /* 0xfffff80018067983 */ /* 0x000f280000100a00 */
[----:B------:R-:W5:Y:S04]  /*0590*/  LDL.64 R10, [R24+0x8] ;  /* 0x00000800180a7983 */ /* 0x000f680000100a00 */
[----:B--2---:R-:W2:Y:S04]  /*05a0*/  LDL.64 R12, [R24+0x10] ;  /* 0x00001000180c7983 */ /* 0x004ea80000100a00 */
[----:B------:R-:W2:Y:S04]  /*05b0*/  LDL.64 R16, [R24+0x18] ;  /* 0x0000180018107983 */ /* 0x000ea80000100a00 */
[----:B------:R-:W2:Y:S04]  /*05c0*/  LDL.64 R18, [R24+0x20] ;  /* 0x0000200018127983 */ /* 0x000ea80000100a00 */
[----:B------:R-:W2:Y:S04]  /*05d0*/  LDL.64 R20, [R24+0x28] ;  /* 0x0000280018147983 */ /* 0x000ea80000100a00 */
[----:B------:R0:W2:Y:S01]  /*05e0*/  LDL.64 R22, [R24+0x30] ;  /* 0x0000300018167983 */ /* 0x0000a20000100a00 */
[C---:B------:R-:W-:Y:S01]  /*05f0*/  IMAD.WIDE R14, R25.reuse, 0x4, R4 ;  /* 0x00000004190e7825 */ /* 0x040fe200078e0204 */
[----:B------:R-:W-:-:S03]  /*0600*/  IADD3 R27, PT, PT, R25, 0x4, RZ ;  /* 0x00000004191b7810 */ /* 0x000fc60007ffe0ff */
[----:B------:R-:W-:Y:S02]  /*0610*/  VIADD R29, R25, 0x8 ;  /* 0x00000008191d7836 */ /* 0x000fe40000000000 */
[----:B------:R-:W-:-:S04]  /*0620*/  IMAD.WIDE R26, R27, 0x4, R4 ;  /* 0x000000041b1a7825 */ /* 0x000fc800078e0204 */
[----:B------:R-:W-:-:S05]  /*0630*/  VIADD R28, R28, 0x10 ;  /* 0x000000101c1c7836 */ /* 0x000fca0000000000 */
[----:B------:R-:W-:Y:S01]  /*0640*/  ISETP.GE.AND P1, PT, R28, -0xc, PT ;  /* 0xfffffff41c00780c */ /* 0x000fe20003f26270 */
[----:B0-----:R-:W-:Y:S01]  /*0650*/  VIADD R24, R24, 0x40 ;  /* 0x0000004018187836 */ /* 0x001fe20000000000 */
[----:B---3--:R0:W-:Y:S04]  /*0660*/  STG.E desc[UR6][R14.64+0x4], R9 ;  /* 0x000004090e007986 */ /* 0x0081e8000c101906 */
[----:B----4-:R-:W-:Y:S04]  /*0670*/  STG.E desc[UR6][R14.64+-0x8], R6 ;  /* 0xfffff8060e007986 */ /* 0x010fe8000c101906 */
[----:B------:R1:W-:Y:S01]  /*0680*/  STG.E desc[UR6][R14.64+-0x4], R7 ;  /* 0xfffffc070e007986 */ /* 0x0003e2000c101906 */
[----:B0-----:R-:W-:-:S03]  /*0690*/  IADD3 R9, PT, PT, R25, 0xc, RZ ;  /* 0x0000000c19097810 */ /* 0x001fc60007ffe0ff */
[----:B------:R0:W-:Y:S01]  /*06a0*/  STG.E desc[UR6][R14.64], R8 ;  /* 0x000000080e007986 */ /* 0x0001e2000c101906 */
[----:B-1----:R-:W-:-:S03]  /*06b0*/  IMAD.WIDE R6, R29, 0x4, R4 ;  /* 0x000000041d067825 */ /* 0x002fc600078e0204 */
[----:B-----5:R1:W-:Y:S01]  /*06c0*/  STG.E desc[UR6][R26.64+-0x8], R10 ;  /* 0xfffff80a1a007986 */ /* 0x0203e2000c101906 */
[----:B0-----:R-:W-:-:S03]  /*06d0*/  IMAD.WIDE R8, R9, 0x4, R4 ;  /* 0x0000000409087825 */ /* 0x001fc600078e0204 */
[----:B------:R1:W-:Y:S04]  /*06e0*/  STG.E desc[UR6][R26.64+-0x4], R11 ;  /* 0xfffffc0b1a007986 */ /* 0x0003e8000c101906 */
[----:B--2---:R1:W-:Y:S04]  /*06f0*/  STG.E desc[UR6][R26.64], R12 ;  /* 0x0000000c1a007986 */ /* 0x0043e8000c101906 */
[----:B------:R1:W-:Y:S04]  /*0700*/  STG.E desc[UR6][R26.64+0x4], R13 ;  /* 0x0000040d1a007986 */ /* 0x0003e8000c101906 */
[----:B------:R1:W-:Y:S04]  /*0710*/  STG.E desc[UR6][R6.64+-0x8], R16 ;  /* 0xfffff81006007986 */ /* 0x0003e8000c101906 */
[----:B------:R1:W-:Y:S04]  /*0720*/  STG.E desc[UR6][R6.64+-0x4], R17 ;  /* 0xfffffc1106007986 */ /* 0x0003e8000c101906 */
[----:B------:R1:W-:Y:S04]  /*0730*/  STG.E desc[UR6][R6.64], R18 ;  /* 0x0000001206007986 */ /* 0x0003e8000c101906 */
[----:B------:R1:W-:Y:S04]  /*0740*/  STG.E desc[UR6][R6.64+0x4], R19 ;  /* 0x0000041306007986 */ /* 0x0003e8000c101906 */
[----:B------:R1:W-:Y:S04]  /*0750*/  STG.E desc[UR6][R8.64+-0x8], R20 ;  /* 0xfffff81408007986 */ /* 0x0003e8000c101906 */
[----:B------:R1:W-:Y:S04]  /*0760*/  STG.E desc[UR6][R8.64+-0x4], R21 ;  /* 0xfffffc1508007986 */ /* 0x0003e8000c101906 */
[----:B------:R1:W-:Y:S04]  /*0770*/  STG.E desc[UR6][R8.64], R22 ;  /* 0x0000001608007986 */ /* 0x0003e8000c101906 */
[----:B------:R1:W-:Y:S01]  /*0780*/  STG.E desc[UR6][R8.64+0x4], R23 ;  /* 0x0000041708007986 */ /* 0x0003e2000c101906 */
[----:B------:R-:W-:Y:S01]  /*0790*/  IADD3 R25, PT, PT, R25, 0x10, RZ ;  /* 0x0000001019197810 */ /* 0x000fe20007ffe0ff */
[----:B------:R-:W-:Y:S06]  /*07a0*/  @!P1 BRA `(.L_x_67) ;  /* 0xfffffffc00709947 */ /* 0x000fec000383ffff */
.L_x_66:
[----:B------:R-:W-:Y:S05]  /*07b0*/  BSYNC.RECONVERGENT B2 ;  /* 0x0000000000027941 */ /* 0x000fea0003800200 */
.L_x_65:
[----:B-1----:R-:W-:Y:S01]  /*07c0*/  IADD3 R6, PT, PT, -R28, RZ, RZ ;  /* 0x000000ff1c067210 */ /* 0x002fe20007ffe1ff */
[----:B------:R-:W-:Y:S03]  /*07d0*/  BSSY.RECONVERGENT B2, `(.L_x_68) ;  /* 0x0000016000027945 */ /* 0x000fe60003800200 */
[----:B------:R-:W-:-:S13]  /*07e0*/  ISETP.GT.AND P1, PT, R6, 0x4, PT ;  /* 0x000000040600780c */ /* 0x000fda0003f24270 */
[----:B------:R-:W-:Y:S05]  /*07f0*/  @!P1 BRA `(.L_x_69) ;  /* 0x00000000004c9947 */ /* 0x000fea0003800000 */
[----:B--2---:R-:W2:Y:S04]  /*0800*/  LDL.64 R12, [R24+-0x8] ;  /* 0xfffff800180c7983 */ /* 0x004ea80000100a00 */
[----:B------:R-:W3:Y:S04]  /*0810*/  LDL.64 R10, [R24] ;  /* 0x00000000180a7983 */ /* 0x000ee80000100a00 */
[----:B------:R-:W4:Y:S04]  /*0820*/  LDL.64 R8, [R24+0x8] ;  /* 0x0000080018087983 */ /* 0x000f280000100a00 */
[----:B------:R0:W5:Y:S01]  /*0830*/  LDL.64 R6, [R24+0x10] ;  /* 0x0000100018067983 */ /* 0x0001620000100a00 */
[C---:B------:R-:W-:Y:S01]  /*0840*/  VIADD R17, R25.reuse, 0x4 ;  /* 0x0000000419117836 */ /* 0x040fe20000000000 */
[----:B------:R-:W-:Y:S01]  /*0850*/  PLOP3.LUT P0, PT, PT, PT, PT, 0x8, 0x80 ;  /* 0x000000000080781c */ /* 0x000fe20003f0e170 */
[----:B------:R-:W-:Y:S01]  /*0860*/  IMAD.WIDE R14, R25, 0x4, R4 ;  /* 0x00000004190e7825 */ /* 0x000fe200078e0204 */
[----:B------:R-:W-:-:S03]  /*0870*/  IADD3 R28, PT, PT, R28, 0x8, RZ ;  /* 0x000000081c1c7810 */ /* 0x000fc60007ffe0ff */
[----:B------:R-:W-:Y:S01]  /*0880*/  IMAD.WIDE R16, R17, 0x4, R4 ;  /* 0x0000000411107825 */ /* 0x000fe200078e0204 */
[----:B0-----:R-:W-:-:S03]  /*0890*/  IADD3 R24, PT, PT, R24, 0x20, RZ ;  /* 0x0000002018187810 */ /* 0x001fc60007ffe0ff */
[----:B------:R-:W-:Y:S01]  /*08a0*/  VIADD R25, R25, 0x8 ;  /* 0x0000000819197836 */ /* 0x000fe20000000000 */
[----:B--2---:R0:W-:Y:S04]  /*08b0*/  STG.E desc[UR6][R14.64+-0x8], R12 ;  /* 0xfffff80c0e007986 */ /* 0x0041e8000c101906 */
[----:B------:R0:W-:Y:S04]  /*08c0*/  STG.E desc[UR6][R14.64+-0x4], R13 ;  /* 0xfffffc0d0e007986 */ /* 0x0001e8000c101906 */
[----:B---3--:R0:W-:Y:S04]  /*08d0*/  STG.E desc[UR6][R14.64], R10 ;  /* 0x0000000a0e007986 */ /* 0x0081e8000c101906 */
[----:B------:R0:W-:Y:S04]  /*08e0*/  STG.E desc[UR6][R14.64+0x4], R11 ;  /* 0x0000040b0e007986 */ /* 0x0001e8000c101906 */
[----:B----4-:R0:W-:Y:S04]  /*08f0*/  STG.E desc[UR6][R16.64+-0x8], R8 ;  /* 0xfffff80810007986 */ /* 0x0101e8000c101906 */
[----:B------:R0:W-:Y:S04]  /*0900*/  STG.E desc[UR6][R16.64+-0x4], R9 ;  /* 0xfffffc0910007986 */ /* 0x0001e8000c101906 */
[----:B-----5:R0:W-:Y:S04]  /*0910*/  STG.E desc[UR6][R16.64], R6 ;  /* 0x0000000610007986 */ /* 0x0201e8000c101906 */
[----:B------:R0:W-:Y:S02]  /*0920*/  STG.E desc[UR6][R16.64+0x4], R7 ;  /* 0x0000040710007986 */ /* 0x0001e4000c101906 */
.L_x_69:
[----:B------:R-:W-:Y:S05]  /*0930*/  BSYNC.RECONVERGENT B2 ;  /* 0x0000000000027941 */ /* 0x000fea0003800200 */
.L_x_68:
[----:B------:R-:W-:-:S13]  /*0940*/  ISETP.NE.OR P0, PT, R28, RZ, P0 ;  /* 0x000000ff1c00720c */ /* 0x000fda0000705670 */
[----:B------:R-:W-:Y:S05]  /*0950*/  @!P0 BREAK.RELIABLE B0 ;  /* 0x0000000000008942 */ /* 0x000fea0003800100 */
[----:B------:R-:W-:Y:S05]  /*0960*/  @!P0 BRA `(.L_x_62) ;  /* 0x0000000000348947 */ /* 0x000fea0003800000 */
.L_x_64:
[----:B------:R-:W-:Y:S05]  /*0970*/  BSYNC.RELIABLE B0 ;  /* 0x0000000000007941 */ /* 0x000fea0003800100 */
.L_x_63:
[----:B01----:R-:W3:Y:S04]  /*0980*/  LDL.64 R8, [R24+-0x8] ;  /* 0xfffff80018087983 */ /* 0x003ee80000100a00 */
[----:B------:R0:W4:Y:S01]  /*0990*/  LDL.64 R10, [R24] ;  /* 0x00000000180a7983 */ /* 0x0001220000100a00 */
[C---:B------:R-:W-:Y:S01]  /*09a0*/  IMAD.WIDE R6, R25.reuse, 0x4, R4 ;  /* 0x0000000419067825 */ /* 0x040fe200078e0204 */
[----:B------:R-:W-:-:S03]  /*09b0*/  IADD3 R25, PT, PT, R25, 0x4, RZ ;  /* 0x0000000419197810 */ /* 0x000fc60007ffe0ff */
[----:B------:R-:W-:Y:S02]  /*09c0*/  VIADD R28, R28, 0x4 ;  /* 0x000000041c1c7836 */ /* 0x000fe40000000000 */
[----:B0-----:R-:W-:-:S03]  /*09d0*/  VIADD R24, R24, 0x10 ;  /* 0x0000001018187836 */ /* 0x001fc60000000000 */
[----:B------:R-:W-:Y:S01]  /*09e0*/  ISETP.NE.AND P0, PT, R28, RZ, PT ;  /* 0x000000ff1c00720c */ /* 0x000fe20003f05270 */
[----:B---3--:R1:W-:Y:S04]  /*09f0*/  STG.E desc[UR6][R6.64+-0x8], R8 ;  /* 0xfffff80806007986 */ /* 0x0083e8000c101906 */
[----:B------:R1:W-:Y:S04]  /*0a00*/  STG.E desc[UR6][R6.64+-0x4], R9 ;  /* 0xfffffc0906007986 */ /* 0x0003e8000c101906 */
[----:B----4-:R1:W-:Y:S04]  /*0a10*/  STG.E desc[UR6][R6.64], R10 ;  /* 0x0000000a06007986 */ /* 0x0103e8000c101906 */
[----:B------:R1:W-:Y:S01]  /*0a20*/  STG.E desc[UR6][R6.64+0x4], R11 ;  /* 0x0000040b06007986 */ /* 0x0003e2000c101906 */
[----:B------:R-:W-:Y:S05]  /*0a30*/  @P0 BRA `(.L_x_63) ;  /* 0xfffffffc00d00947 */ /* 0x000fea000383ffff */
.L_x_62:
[----:B------:R-:W-:Y:S05]  /*0a40*/  BSYNC.RECONVERGENT B1 ;  /* 0x0000000000017941 */ /* 0x000fea0003800200 */
.L_x_61:
[----:B------:R-:W-:Y:S05]  /*0a50*/  WARPSYNC.ALL ;  /* 0x0000000000007948 */ /* 0x000fea0003800000 */
[----:B------:R-:W-:-:S13]  /*0a60*/  ISETP.NE.AND P0, PT, R2, RZ, PT ;  /* 0x000000ff0200720c */ /* 0x000fda0003f05270 */
[----:B------:R-:W-:Y:S05]  /*0a70*/  @!P0 EXIT ;  /* 0x000000000000894d */ /* 0x000fea0003800000 */
[----:B------:R-:W3:Y:S01]  /*0a80*/  LDC.64 R4, c[0x0][0x3a8] ;  /* 0x0000ea00ff047b82 */ /* 0x000ee20000000a00 */
[----:B01---5:R-:W-:Y:S01]  /*0a90*/  IADD3 R7, PT, PT, R0, R3, RZ ;  /* 0x0000000300077210 */ /* 0x023fe20007ffe0ff */
[----:B------:R-:W-:Y:S02]  /*0aa0*/  IMAD R6, R3, 0x4, R1 ;  /* 0x0000000403067824 */ /* 0x000fe400078e0201 */
[----:B------:R-:W-:-:S07]  /*0ab0*/  IMAD.MOV R0, RZ, RZ, -R2 ;  /* 0x000000ffff007224 */ /* 0x000fce00078e0a02 */
.L_x_70:
[----:B0-----:R0:W4:Y:S01]  /*0ac0*/  LDL R9, [R6] ;  /* 0x0000000006097983 */ /* 0x0011220000100800 */
[----:B---3--:R-:W-:Y:S01]  /*0ad0*/  IMAD.WIDE R2, R7, 0x4, R4 ;  /* 0x0000000407027825 */ /* 0x008fe200078e0204 */
[----:B------:R-:W-:-:S03]  /*0ae0*/  IADD3 R0, PT, PT, R0, 0x1, RZ ;  /* 0x0000000100007810 */ /* 0x000fc60007ffe0ff */
[----:B------:R-:W-:Y:S01]  /*0af0*/  VIADD R7, R7, 0x1 ;  /* 0x0000000107077836 */ /* 0x000fe20000000000 */
[----:B------:R-:W-:Y:S02]  /*0b00*/  ISETP.NE.AND P0, PT, R0, RZ, PT ;  /* 0x000000ff0000720c */ /* 0x000fe40003f05270 */
[----:B0-----:R-:W-:Y:S01]  /*0b10*/  IADD3 R6, PT, PT, R6, 0x4, RZ ;  /* 0x0000000406067810 */ /* 0x001fe20007ffe0ff */
[----:B----4-:R0:W-:Y:S10]  /*0b20*/  STG.E desc[UR6][R2.64], R9 ;  /* 0x0000000902007986 */ /* 0x0101f4000c101906 */
[----:B------:R-:W-:Y:S05]  /*0b30*/  @P0 BRA `(.L_x_70) ;  /* 0xfffffffc00e00947 */ /* 0x000fea000383ffff */
[----:B------:R-:W-:Y:S05]  /*0b40*/  EXIT ;  /* 0x000000000000794d */ /* 0x000fea0003800000 */
.L_x_71:
        /* <DEDUP_REMOVED lines=11> */
.L_x_78:


//--------------------- .text._Z14bfs_vertix_optPiS_S_iS_S_iS_ --------------------------
	.section	.text._Z14bfs_vertix_optPiS_S_iS_S_iS_,"ax",@progbits
	.align	128
        .global         _Z14bfs_vertix_optPiS_S_iS_S_iS_
        .type           _Z14bfs_vertix_optPiS_S_iS_S_iS_,@function
        .size           _Z14bfs_vertix_optPiS_S_iS_S_iS_,(.L_x_79 - _Z14bfs_vertix_optPiS_S_iS_S_iS_)
        .other          _Z14bfs_vertix_optPiS_S_iS_S_iS_,@"STO_CUDA_ENTRY STV_DEFAULT"
_Z14bfs_vertix_optPiS_S_iS_S_iS_:
.text._Z14bfs_vertix_optPiS_S_iS_S_iS_:
[----:B------:R-:W-:Y:S01]  /*0000*/  LDC R1, c[0x0][0x37c] ;  /* 0x0000df00ff017b82 */ /* 0x000fe20000000800 */
[----:B------:R-:W0:Y:S07]  /*0010*/  S2R R3, SR_TID.X ;  /* 0x0000000000037919 */ /* 0x000e2e0000002100 */
[----:B------:R-:W0:Y:S01]  /*0020*/  S2UR UR4, SR_CTAID.X ;  /* 0x00000000000479c3 */ /* 0x000e220000002500 */
[----:B------:R-:W1:Y:S07]  /*0030*/  LDCU UR5, c[0x0][0x3b0] ;  /* 0x00007600ff0577ac */ /* 0x000e6e0008000800 */
[----:B------:R-:W0:Y:S02]  /*0040*/  LDC R0, c[0x0][0x360] ;  /* 0x0000d800ff007b82 */ /* 0x000e240000000800 */
[----:B0-----:R-:W-:-:S05]  /*0050*/  IMAD R3, R0, UR4, R3 ;  /* 0x0000000400037c24 */ /* 0x001fca000f8e0203 */
[----:B-1----:R-:W-:-:S13]  /*0060*/  ISETP.GE.AND P0, PT, R3, UR5, PT ;  /* 0x0000000503007c0c */ /* 0x002fda000bf06270 */
[----:B------:R-:W-:Y:S05]  /*0070*/  @P0 EXIT ;  /* 0x000000000000094d */ /* 0x000fea0003800000 */
[----:B------:R-:W0:Y:S01]  /*0080*/  LDC.64 R4, c[0x0][0x3a0] ;  /* 0x0000e800ff047b82 */ /* 0x000e220000000a00 */
[----:B------:R-:W1:Y:S01]  /*0090*/  LDCU.64 UR4, c[0x0][0x358] ;  /* 0x00006b00ff0477ac */ /* 0x000e620008000a00 */
[----:B0-----:R-:W-:-:S06]  /*00a0*/  IMAD.WIDE R4, R3, 0x4, R4 ;  /* 0x0000000403047825 */ /* 0x001fcc00078e0204 */
[----:B------:R-:W0:Y:S01]  /*00b0*/  LDC.64 R2, c[0x0][0x380] ;  /* 0x0000e000ff027b82 */ /* 0x000e220000000a00 */
[----:B-1----:R-:W0:Y:S02]  /*00c0*/  LDG.E R5, desc[UR4][R4.64] ;  /* 0x0000000404057981 */ /* 0x002e24000c1e1900 */
[----:B0-----:R-:W-:-:S05]  /*00d0*/  IMAD.WIDE R2, R5, 0x4, R2 ;  /* 0x0000000405027825 */ /* 0x001fca00078e0202 */
[----:B------:R-:W2:Y:S04]  /*00e0*/  LDG.E R11, desc[UR4][R2.64] ;  /* 0x00000004020b7981 */ /* 0x000ea8000c1e1900 */
[----:B------:R-:W2:Y:S02]  /*00f0*/  LDG.E R0, desc[UR4][R2.64+0x4] ;  /* 0x0000040402007981 */ /* 0x000ea4000c1e1900 */
[----:B--2---:R-:W-:-:S13]  /*0100*/  ISETP.GE.AND P0, PT, R11, R0, PT ;  /* 0x000000000b00720c */ /* 0x004fda0003f06270 */
[----:B------:R-:W-:Y:S05]  /*0110*/  @P0 EXIT ;  /* 0x000000000000094d */ /* 0x000fea0003800000 */
[----:B------:R-:W0:Y:S08]  /*0120*/  LDC.64 R4, c[0x0][0x388] ;  /* 0x0000e200ff047b82 */ /* 0x000e300000000a00 */
[----:B------:R-:W1:Y:S08]  /*0130*/  LDC.64 R6, c[0x0][0x390] ;  /* 0x0000e400ff067b82 */ /* 0x000e700000000a00 */
[----:B------:R-:W2:Y:S02]  /*0140*/  LDC.64 R8, c[0x0][0x3a8] ;  /* 0x0000ea00ff087b82 */ /* 0x000ea40000000a00 */
.L_x_74:
[----:B0-----:R-:W-:-:S05]  /*0150*/  IMAD.WIDE R12, R11, 0x4, R4 ;  /* 0x000000040b0c7825 */ /* 0x001fca00078e0204 */
[----:B------:R-:W1:Y:S01]  /*0160*/  LDG.E R19, desc[UR4][R12.64] ;  /* 0x000000040c137981 */ /* 0x000e62000c1e1900 */
[----:B------:R-:W0:Y:S01]  /*0170*/  LDC R17, c[0x0][0x398] ;  /* 0x0000e600ff117b82 */ /* 0x000e220000000800 */
[----:B------:R-:W-:Y:S01]  /*0180*/  MOV R16, 0xffffffff ;  /* 0xffffffff00107802 */ /* 0x000fe20000000f00 */
[----:B-1----:R-:W-:-:S06]  /*0190*/  IMAD.WIDE R14, R19, 0x4, R6 ;  /* 0x00000004130e7825 */ /* 0x002fcc00078e0206 */
[----:B0-----:R-:W3:Y:S01]  /*01a0*/  ATOMG.E.CAS.STRONG.GPU PT, R14, [R14], R16, R17 ;  /* 0x000000100e0e73a9 */ /* 0x001ee200001ee111 */
[----:B------:R-:W-:Y:S01]  /*01b0*/  BSSY.RECONVERGENT B0, `(.L_x_72) ;  /* 0x0000011000007945 */ /* 0x000fe20003800200 */
[----:B---3--:R-:W-:-:S13]  /*01c0*/  ISETP.NE.AND P0, PT, R14, -0x1, PT ;  /* 0xffffffff0e00780c */ /* 0x008fda0003f05270 */
[----:B------:R-:W-:Y:S05]  /*01d0*/  @P0 BRA `(.L_x_73) ;  /* 0x0000000000380947 */ /* 0x000fea0003800000 */
[----:B------:R-:W0:Y:S01]  /*01e0*/  S2R R15, SR_LANEID ;  /* 0x00000000000f7919 */ /* 0x000e220000000000 */
[----:B------:R-:W-:Y:S01]  /*01f0*/  VOTEU.ANY UR6, UPT, PT ;  /* 0x0000000000067886 */ /* 0x000fe200038e0100 */
[----:B------:R-:W1:Y:S01]  /*0200*/  LDC.64 R12, c[0x0][0x3b8] ;  /* 0x0000ee00ff0c7b82 */ /* 0x000e620000000a00 */
[----:B------:R-:W0:Y:S08]  /*0210*/  FLO.U32 R0, UR6 ;  /* 0x0000000600007d00 */ /* 0x000e3000080e0000 */
[----:B------:R-:W1:Y:S01]  /*0220*/  POPC R17, UR6 ;  /* 0x0000000600117d09 */ /* 0x000e620008000000 */
[----:B0-----:R-:W-:-:S13]  /*0230*/  ISETP.EQ.U32.AND P0, PT, R0, R15, PT ;  /* 0x0000000f0000720c */ /* 0x001fda0003f02070 */
[----:B-1----:R-:W3:Y:S01]  /*0240*/  @P0 ATOMG.E.ADD.STRONG.GPU PT, R13, desc[UR4][R12.64], R17 ;  /* 0x800000110c0d09a8 */ /* 0x002ee200081ef104 */
[----:B------:R-:W0:Y:S02]  /*0250*/  S2R R10, SR_LTMASK ;  /* 0x00000000000a7919 */ /* 0x000e240000003900 */
[----:B0-----:R-:W-:-:S06]  /*0260*/  LOP3.LUT R10, R10, UR6, RZ, 0xc0, !PT ;  /* 0x000000060a0a7c12 */ /* 0x001fcc000f8ec0ff */
[----:B------:R-:W0:Y:S01]  /*0270*/  POPC R10, R10 ;  /* 0x0000000a000a7309 */ /* 0x000e220000000000 */
[----:B---3--:R-:W0:Y:S02]  /*0280*/  SHFL.IDX PT, R15, R13, R0, 0x1f ;  /* 0x00001f000d0f7589 */ /* 0x008e2400000e0000 */
[----:B0-----:R-:W-:-:S05]  /*0290*/  IADD3 R15, PT, PT, R15, R10, RZ ;  /* 0x0000000a0f0f7210 */ /* 0x001fca0007ffe0ff */
[----:B--2---:R-:W-:-:S05]  /*02a0*/  IMAD.WIDE R14, R15, 0x4, R8 ;  /* 0x000000040f0e7825 */ /* 0x004fca00078e0208 */
[----:B------:R0:W-:Y:S02]  /*02b0*/  STG.E desc[UR4][R14.64], R19 ;  /* 0x000000130e007986 */ /* 0x0001e4000c101904 */
.L_x_73:
[----:B------:R-:W-:Y:S05]  /*02c0*/  BSYNC.RECONVERGENT B0 ;  /* 0x0000000000007941 */ /* 0x000fea0003800200 */
.L_x_72:
[----:B------:R-:W3:Y:S01]  /*02d0*/  LDG.E R0, desc[UR4][R2.64+0x4] ;  /* 0x0000040402007981 */ /* 0x000ee2000c1e1900 */
[----:B------:R-:W-:-:S04]  /*02e0*/  IADD3 R11, PT, PT, R11, 0x1, RZ ;  /* 0x000000010b0b7810 */ /* 0x000fc80007ffe0ff */
[----:B---3--:R-:W-:-:S13]  /*02f0*/  ISETP.GE.AND P0, PT, R11, R0, PT ;  /* 0x000000000b00720c */ /* 0x008fda0003f06270 */
[----:B------:R-:W-:Y:S05]  /*0300*/  @!P0 BRA `(.L_x_74) ;  /* 0xfffffffc00908947 */ /* 0x000fea000383ffff */
[----:B------:R-:W-:Y:S05]  /*0310*/  EXIT ;  /* 0x000000000000794d */ /* 0x000fea0003800000 */
.L_x_75:
        /* <DEDUP_REMOVED lines=14> */
.L_x_79:


//--------------------- .nv.shared._Z15bfs_vertix_opt3PiS_S_S_PS_S0_S_S_ --------------------------
	.section	.nv.shared._Z15bfs_vertix_opt3PiS_S_S_PS_S0_S_S_,"aw",@nobits
	.sectionflags	@""
	.align	4
.nv.shared._Z15bfs_vertix_opt3PiS_S_S_PS_S0_S_S_:
	.zero		26628


//--------------------- .nv.shared.reserved.0     --------------------------
	.section	.nv.shared.reserved.0,"aw",@nobits
	.weak		__nv_reservedSMEM_offset_0_alias
	.size		__nv_reservedSMEM_offset_0_alias, 0, 64
	.other		__nv_reservedSMEM_offset_0_alias,@"STO_CUDA_RESERVED_SHARED STV_DEFAULT"
__nv_reservedSMEM_offset_0_alias:
	.zero		0
	.zero		64


//--------------------- .nv.shared._Z30bfs_vertix_block_privatizationPiS_S_iS_S_iS_ --------------------------
	.section	.nv.shared._Z30bfs_vertix_block_privatizationPiS_S_iS_S_iS_,"aw",@nobits
	.sectionflags	@""
	.align	4
.nv.shared._Z30bfs_vertix_block_privatizationPiS_S_iS_S_iS_:
	.zero		26628


//--------------------- .nv.constant0._Z15bfs_vertix_opt3PiS_S_S_PS_S0_S_S_ --------------------------
	.section	.nv.constant0._Z15bfs_vertix_opt3PiS_S_S_PS_S0_S_S_,"a",@progbits
	.sectionflags	@""
	.align	4
.nv.constant0._Z15bfs_vertix_opt3PiS_S_S_PS_S0_S_S_:
	.zero		960


//--------------------- .nv.constant0._Z30bfs_vertix_block_privatizationPiS_S_iS_S_iS_ --------------------------
	.section	.nv.constant0._Z30bfs_vertix_block_privatizationPiS_S_iS_S_iS_,"a",@progbits
	.sectionflags	@""
	.align	4
.nv.constant0._Z30bfs_vertix_block_privatizationPiS_S_iS_S_iS_:
	.zero		960


//--------------------- .nv.constant0._Z28bfs_vertix_reg_privatizationPiS_S_iS_S_iS_ --------------------------
	.section	.nv.constant0._Z28bfs_vertix_reg_privatizationPiS_S_iS_S_iS_,"a",@progbits
	.sectionflags	@""
	.align	4
.nv.constant0._Z28bfs_vertix_reg_privatizationPiS_S_iS_S_iS_:
	.zero		960


//--------------------- .nv.constant0._Z14bfs_vertix_optPiS_S_iS_S_iS_ --------------------------
	.section	.nv.constant0._Z14bfs_vertix_optPiS_S_iS_S_iS_,"a",@progbits
	.sectionflags	@""
	.align	4
.nv.constant0._Z14bfs_vertix_optPiS_S_iS_S_iS_:
	.zero		960


//--------------------- SYMBOLS --------------------------

	.type		.nv.reservedSmem.offset0,@object
	.size		.nv.reservedSmem.offset0,0x4
	.type		.nv.reservedSmem.cap,@object
	.size		.nv.reservedSmem.cap,0x4
